//
// Generated by NVIDIA NVVM Compiler
//
// Compiler Build ID: CL-36424714
// Cuda compilation tools, release 13.0, V13.0.88
// Based on NVVM 20.0.0
//

.version 9.0
.target sm_100
.address_size 64

	// .globl	_Z18bitonicMergeGlobalPijjjj
// _ZZ18bitonicMergeSharedPijjjE5s_arr has been demoted
// _ZZ17bitonicSortSharedPijjE5s_arr has been demoted
// _ZZ24partialBitonicSortSharedPijE5s_arr has been demoted

.visible .entry _Z18bitonicMergeGlobalPijjjj(
	.param .u64 .ptr .align 1 _Z18bitonicMergeGlobalPijjjj_param_0,
	.param .u32 _Z18bitonicMergeGlobalPijjjj_param_1,
	.param .u32 _Z18bitonicMergeGlobalPijjjj_param_2,
	.param .u32 _Z18bitonicMergeGlobalPijjjj_param_3,
	.param .u32 _Z18bitonicMergeGlobalPijjjj_param_4
)
{
	.reg .pred 	%p<4>;
	.reg .b32 	%r<23>;
	.reg .b64 	%rd<7>;

	ld.param.u64 	%rd3, [_Z18bitonicMergeGlobalPijjjj_param_0];
	ld.param.u32 	%r3, [_Z18bitonicMergeGlobalPijjjj_param_1];
	ld.param.u32 	%r4, [_Z18bitonicMergeGlobalPijjjj_param_2];
	ld.param.u32 	%r5, [_Z18bitonicMergeGlobalPijjjj_param_3];
	ld.param.u32 	%r6, [_Z18bitonicMergeGlobalPijjjj_param_4];
	cvta.to.global.u64 	%rd4, %rd3;
	mov.u32 	%r7, %ctaid.x;
	mov.u32 	%r8, %ntid.x;
	mov.u32 	%r9, %tid.x;
	mad.lo.s32 	%r10, %r7, %r8, %r9;
	add.s32 	%r11, %r3, -2;
	and.b32  	%r12, %r4, %r11;
	shr.u32 	%r13, %r12, 1;
	and.b32  	%r14, %r13, %r10;
	setp.ne.s32 	%p1, %r14, 0;
	selp.u32 	%r15, 1, 0, %p1;
	xor.b32  	%r16, %r6, %r15;
	shl.b32 	%r17, %r10, 1;
	add.s32 	%r18, %r5, -1;
	and.b32  	%r19, %r18, %r10;
	sub.s32 	%r20, %r17, %r19;
	mul.wide.u32 	%rd5, %r20, 4;
	add.s64 	%rd1, %rd4, %rd5;
	ld.global.u32 	%r1, [%rd1];
	add.s32 	%r21, %r20, %r5;
	mul.wide.u32 	%rd6, %r21, 4;
	add.s64 	%rd2, %rd4, %rd6;
	ld.global.u32 	%r2, [%rd2];
	setp.gt.s32 	%p2, %r1, %r2;
	selp.u32 	%r22, 1, 0, %p2;
	setp.ne.s32 	%p3, %r16, %r22;
	@%p3 bra 	$L__BB0_2;
	st.global.u32 	[%rd1], %r2;
	st.global.u32 	[%rd2], %r1;
$L__BB0_2:
	ret;

}
	// .globl	_Z18bitonicMergeSharedPijjj
.visible .entry _Z18bitonicMergeSharedPijjj(
	.param .u64 .ptr .align 1 _Z18bitonicMergeSharedPijjj_param_0,
	.param .u32 _Z18bitonicMergeSharedPijjj_param_1,
	.param .u32 _Z18bitonicMergeSharedPijjj_param_2,
	.param .u32 _Z18bitonicMergeSharedPijjj_param_3
)
{
	.reg .pred 	%p<22>;
	.reg .b32 	%r<102>;
	.reg .b64 	%rd<7>;
	// demoted variable
	.shared .align 4 .b8 _ZZ18bitonicMergeSharedPijjjE5s_arr[4096];
	ld.param.u64 	%rd3, [_Z18bitonicMergeSharedPijjj_param_0];
	ld.param.u32 	%r35, [_Z18bitonicMergeSharedPijjj_param_1];
	ld.param.u32 	%r36, [_Z18bitonicMergeSharedPijjj_param_2];
	ld.param.u32 	%r37, [_Z18bitonicMergeSharedPijjj_param_3];
	cvta.to.global.u64 	%rd4, %rd3;
	mov.u32 	%r1, %tid.x;
	mov.u32 	%r38, %ctaid.x;
	shl.b32 	%r39, %r38, 10;
	or.b32  	%r40, %r39, %r1;
	mul.wide.u32 	%rd5, %r40, 4;
	add.s64 	%rd1, %rd4, %rd5;
	ld.global.u32 	%r41, [%rd1];
	shl.b32 	%r42, %r1, 2;
	mov.u32 	%r43, _ZZ18bitonicMergeSharedPijjjE5s_arr;
	add.s32 	%r2, %r43, %r42;
	st.shared.u32 	[%r2], %r41;
	add.s32 	%r44, %r40, 512;
	mul.wide.u32 	%rd6, %r44, 4;
	add.s64 	%rd2, %rd4, %rd6;
	ld.global.u32 	%r45, [%rd2];
	st.shared.u32 	[%r2+2048], %r45;
	mov.u32 	%r46, %ntid.x;
	mad.lo.s32 	%r47, %r38, %r46, %r1;
	shr.u32 	%r48, %r35, 1;
	add.s32 	%r49, %r48, -1;
	and.b32  	%r50, %r49, %r47;
	shr.u32 	%r51, %r36, 1;
	and.b32  	%r52, %r50, %r51;
	setp.ne.s32 	%p1, %r52, 0;
	selp.u32 	%r53, 1, 0, %p1;
	xor.b32  	%r3, %r37, %r53;
	shl.b32 	%r4, %r1, 1;
	barrier.sync 	0;
	and.b32  	%r54, %r1, 511;
	sub.s32 	%r55, %r4, %r54;
	shl.b32 	%r56, %r55, 2;
	add.s32 	%r5, %r43, %r56;
	ld.shared.u32 	%r6, [%r5];
	ld.shared.u32 	%r7, [%r5+2048];
	setp.gt.u32 	%p2, %r6, %r7;
	selp.u32 	%r57, 1, 0, %p2;
	setp.ne.s32 	%p3, %r3, %r57;
	@%p3 bra 	$L__BB1_2;
	st.shared.u32 	[%r5], %r7;
	st.shared.u32 	[%r5+2048], %r6;
$L__BB1_2:
	barrier.sync 	0;
	and.b32  	%r58, %r1, 255;
	sub.s32 	%r59, %r4, %r58;
	shl.b32 	%r60, %r59, 2;
	add.s32 	%r8, %r43, %r60;
	ld.shared.u32 	%r9, [%r8];
	ld.shared.u32 	%r10, [%r8+1024];
	setp.gt.u32 	%p4, %r9, %r10;
	selp.u32 	%r62, 1, 0, %p4;
	setp.ne.s32 	%p5, %r3, %r62;
	@%p5 bra 	$L__BB1_4;
	st.shared.u32 	[%r8], %r10;
	st.shared.u32 	[%r8+1024], %r9;
$L__BB1_4:
	barrier.sync 	0;
	and.b32  	%r63, %r1, 127;
	sub.s32 	%r64, %r4, %r63;
	shl.b32 	%r65, %r64, 2;
	add.s32 	%r11, %r43, %r65;
	ld.shared.u32 	%r12, [%r11];
	ld.shared.u32 	%r13, [%r11+512];
	setp.gt.u32 	%p6, %r12, %r13;
	selp.u32 	%r67, 1, 0, %p6;
	setp.ne.s32 	%p7, %r3, %r67;
	@%p7 bra 	$L__BB1_6;
	st.shared.u32 	[%r11], %r13;
	st.shared.u32 	[%r11+512], %r12;
$L__BB1_6:
	barrier.sync 	0;
	and.b32  	%r68, %r1, 63;
	sub.s32 	%r69, %r4, %r68;
	shl.b32 	%r70, %r69, 2;
	add.s32 	%r14, %r43, %r70;
	ld.shared.u32 	%r15, [%r14];
	ld.shared.u32 	%r16, [%r14+256];
	setp.gt.u32 	%p8, %r15, %r16;
	selp.u32 	%r72, 1, 0, %p8;
	setp.ne.s32 	%p9, %r3, %r72;
	@%p9 bra 	$L__BB1_8;
	st.shared.u32 	[%r14], %r16;
	st.shared.u32 	[%r14+256], %r15;
$L__BB1_8:
	barrier.sync 	0;
	and.b32  	%r73, %r1, 31;
	sub.s32 	%r74, %r4, %r73;
	shl.b32 	%r75, %r74, 2;
	add.s32 	%r17, %r43, %r75;
	ld.shared.u32 	%r18, [%r17];
	ld.shared.u32 	%r19, [%r17+128];
	setp.gt.u32 	%p10, %r18, %r19;
	selp.u32 	%r77, 1, 0, %p10;
	setp.ne.s32 	%p11, %r3, %r77;
	@%p11 bra 	$L__BB1_10;
	st.shared.u32 	[%r17], %r19;
	st.shared.u32 	[%r17+128], %r18;
$L__BB1_10:
	barrier.sync 	0;
	and.b32  	%r78, %r1, 15;
	sub.s32 	%r79, %r4, %r78;
	shl.b32 	%r80, %r79, 2;
	add.s32 	%r20, %r43, %r80;
	ld.shared.u32 	%r21, [%r20];
	ld.shared.u32 	%r22, [%r20+64];
	setp.gt.u32 	%p12, %r21, %r22;
	selp.u32 	%r82, 1, 0, %p12;
	setp.ne.s32 	%p13, %r3, %r82;
	@%p13 bra 	$L__BB1_12;
	st.shared.u32 	[%r20], %r22;
	st.shared.u32 	[%r20+64], %r21;
$L__BB1_12:
	barrier.sync 	0;
	and.b32  	%r83, %r1, 7;
	sub.s32 	%r84, %r4, %r83;
	shl.b32 	%r85, %r84, 2;
	add.s32 	%r23, %r43, %r85;
	ld.shared.u32 	%r24, [%r23];
	ld.shared.u32 	%r25, [%r23+32];
	setp.gt.u32 	%p14, %r24, %r25;
	selp.u32 	%r87, 1, 0, %p14;
	setp.ne.s32 	%p15, %r3, %r87;
	@%p15 bra 	$L__BB1_14;
	st.shared.u32 	[%r23], %r25;
	st.shared.u32 	[%r23+32], %r24;
$L__BB1_14:
	barrier.sync 	0;
	and.b32  	%r88, %r1, 3;
	sub.s32 	%r89, %r4, %r88;
	shl.b32 	%r90, %r89, 2;
	add.s32 	%r26, %r43, %r90;
	ld.shared.u32 	%r27, [%r26];
	ld.shared.u32 	%r28, [%r26+16];
	setp.gt.u32 	%p16, %r27, %r28;
	selp.u32 	%r92, 1, 0, %p16;
	setp.ne.s32 	%p17, %r3, %r92;
	@%p17 bra 	$L__BB1_16;
	st.shared.u32 	[%r26], %r28;
	st.shared.u32 	[%r26+16], %r27;
$L__BB1_16:
	barrier.sync 	0;
	and.b32  	%r93, %r1, 1;
	sub.s32 	%r94, %r4, %r93;
	shl.b32 	%r95, %r94, 2;
	add.s32 	%r29, %r43, %r95;
	ld.shared.u32 	%r30, [%r29];
	ld.shared.u32 	%r31, [%r29+8];
	setp.gt.u32 	%p18, %r30, %r31;
	selp.u32 	%r97, 1, 0, %p18;
	setp.ne.s32 	%p19, %r3, %r97;
	@%p19 bra 	$L__BB1_18;
	st.shared.u32 	[%r29], %r31;
	st.shared.u32 	[%r29+8], %r30;
$L__BB1_18:
	barrier.sync 	0;
	add.s32 	%r32, %r2, %r42;
	ld.shared.u32 	%r33, [%r32];
	ld.shared.u32 	%r34, [%r32+4];
	setp.gt.u32 	%p20, %r33, %r34;
	selp.u32 	%r99, 1, 0, %p20;
	setp.ne.s32 	%p21, %r3, %r99;
	@%p21 bra 	$L__BB1_20;
	st.shared.u32 	[%r32], %r34;
	st.shared.u32 	[%r32+4], %r33;
$L__BB1_20:
	barrier.sync 	0;
	ld.shared.u32 	%r100, [%r2];
	st.global.u32 	[%rd1], %r100;
	ld.shared.u32 	%r101, [%r2+2048];
	st.global.u32 	[%rd2], %r101;
	ret;

}
	// .globl	_Z17bitonicSortSharedPijj
.visible .entry _Z17bitonicSortSharedPijj(
	.param .u64 .ptr .align 1 _Z17bitonicSortSharedPijj_param_0,
	.param .u32 _Z17bitonicSortSharedPijj_param_1,
	.param .u32 _Z17bitonicSortSharedPijj_param_2
)
{
	.reg .pred 	%p<11>;
	.reg .b32 	%r<52>;
	.reg .b64 	%rd<7>;
	// demoted variable
	.shared .align 4 .b8 _ZZ17bitonicSortSharedPijjE5s_arr[4096];
	ld.param.u64 	%rd3, [_Z17bitonicSortSharedPijj_param_0];
	ld.param.u32 	%r51, [_Z17bitonicSortSharedPijj_param_1];
	ld.param.u32 	%r20, [_Z17bitonicSortSharedPijj_param_2];
	cvta.to.global.u64 	%rd4, %rd3;
	mov.u32 	%r1, %tid.x;
	mov.u32 	%r21, %ctaid.x;
	shl.b32 	%r22, %r21, 10;
	or.b32  	%r23, %r22, %r1;
	mul.wide.u32 	%rd5, %r23, 4;
	add.s64 	%rd1, %rd4, %rd5;
	ld.global.u32 	%r24, [%rd1];
	shl.b32 	%r25, %r1, 2;
	mov.u32 	%r26, _ZZ17bitonicSortSharedPijjE5s_arr;
	add.s32 	%r2, %r26, %r25;
	st.shared.u32 	[%r2], %r24;
	add.s32 	%r27, %r23, 512;
	mul.wide.u32 	%rd6, %r27, 4;
	add.s64 	%rd2, %rd4, %rd6;
	ld.global.u32 	%r28, [%rd2];
	st.shared.u32 	[%r2+2048], %r28;
	barrier.sync 	0;
	setp.lt.u32 	%p1, %r51, 2;
	@%p1 bra 	$L__BB2_11;
	shl.b32 	%r3, %r1, 1;
	mov.b32 	%r49, 2;
$L__BB2_2:
	setp.eq.s32 	%p2, %r49, 0;
	@%p2 bra 	$L__BB2_7;
	shr.u32 	%r30, %r49, 1;
	and.b32  	%r31, %r30, %r1;
	setp.ne.s32 	%p3, %r31, 0;
	selp.u32 	%r32, 1, 0, %p3;
	xor.b32  	%r5, %r20, %r32;
	mov.u32 	%r50, %r49;
$L__BB2_4:
	shr.u32 	%r7, %r50, 1;
	barrier.sync 	0;
	add.s32 	%r33, %r7, -1;
	and.b32  	%r34, %r33, %r1;
	sub.s32 	%r35, %r3, %r34;
	shl.b32 	%r36, %r35, 2;
	add.s32 	%r8, %r26, %r36;
	ld.shared.u32 	%r9, [%r8];
	shl.b32 	%r38, %r7, 2;
	add.s32 	%r10, %r8, %r38;
	ld.shared.u32 	%r11, [%r10];
	setp.gt.s32 	%p4, %r9, %r11;
	selp.u32 	%r39, 1, 0, %p4;
	setp.ne.s32 	%p5, %r5, %r39;
	@%p5 bra 	$L__BB2_6;
	st.shared.u32 	[%r8], %r11;
	st.shared.u32 	[%r10], %r9;
$L__BB2_6:
	setp.gt.u32 	%p6, %r50, 3;
	mov.u32 	%r50, %r7;
	@%p6 bra 	$L__BB2_4;
$L__BB2_7:
	shl.b32 	%r49, %r49, 1;
	setp.gt.u32 	%p7, %r49, %r51;
	@%p7 bra 	$L__BB2_8;
	bra.uni 	$L__BB2_2;
$L__BB2_8:
	shr.u32 	%r14, %r51, 1;
	barrier.sync 	0;
	add.s32 	%r40, %r14, -1;
	and.b32  	%r41, %r40, %r1;
	sub.s32 	%r42, %r3, %r41;
	shl.b32 	%r43, %r42, 2;
	add.s32 	%r15, %r26, %r43;
	ld.shared.u32 	%r16, [%r15];
	shl.b32 	%r45, %r14, 2;
	add.s32 	%r17, %r15, %r45;
	ld.shared.u32 	%r18, [%r17];
	setp.gt.s32 	%p8, %r16, %r18;
	selp.u32 	%r46, 1, 0, %p8;
	setp.ne.s32 	%p9, %r20, %r46;
	@%p9 bra 	$L__BB2_10;
	st.shared.u32 	[%r15], %r18;
	st.shared.u32 	[%r17], %r16;
$L__BB2_10:
	setp.gt.u32 	%p10, %r51, 3;
	mov.u32 	%r51, %r14;
	@%p10 bra 	$L__BB2_8;
$L__BB2_11:
	barrier.sync 	0;
	ld.shared.u32 	%r47, [%r2];
	st.global.u32 	[%rd1], %r47;
	ld.shared.u32 	%r48, [%r2+2048];
	st.global.u32 	[%rd2], %r48;
	ret;

}
	// .globl	_Z24partialBitonicSortSharedPij
.visible .entry _Z24partialBitonicSortSharedPij(
	.param .u64 .ptr .align 1 _Z24partialBitonicSortSharedPij_param_0,
	.param .u32 _Z24partialBitonicSortSharedPij_param_1
)
{
	.reg .pred 	%p<212>;
	.reg .b32 	%r<179>;
	.reg .b64 	%rd<7>;
	// demoted variable
	.shared .align 4 .b8 _ZZ24partialBitonicSortSharedPijE5s_arr[4096];
	ld.param.u64 	%rd3, [_Z24partialBitonicSortSharedPij_param_0];
	cvta.to.global.u64 	%rd4, %rd3;
	mov.u32 	%r1, %tid.x;
	mov.u32 	%r2, %ctaid.x;
	shl.b32 	%r134, %r2, 10;
	or.b32  	%r135, %r134, %r1;
	mul.wide.u32 	%rd5, %r135, 4;
	add.s64 	%rd1, %rd4, %rd5;
	ld.global.u32 	%r136, [%rd1];
	shl.b32 	%r137, %r1, 2;
	mov.u32 	%r138, _ZZ24partialBitonicSortSharedPijE5s_arr;
	add.s32 	%r3, %r138, %r137;
	st.shared.u32 	[%r3], %r136;
	add.s32 	%r139, %r135, 512;
	mul.wide.u32 	%rd6, %r139, 4;
	add.s64 	%rd2, %rd4, %rd6;
	ld.global.u32 	%r140, [%rd2];
	st.shared.u32 	[%r3+2048], %r140;
	shl.b32 	%r4, %r1, 1;
	and.b32  	%r5, %r1, 1;
	setp.eq.s32 	%p2, %r5, 0;
	barrier.sync 	0;
	add.s32 	%r6, %r3, %r137;
	ld.shared.u32 	%r7, [%r6];
	ld.shared.u32 	%r8, [%r6+4];
	setp.gt.s32 	%p3, %r7, %r8;
	xor.pred  	%p4, %p2, %p3;
	not.pred 	%p5, %p4;
	@%p5 bra 	$L__BB3_2;
	st.shared.u32 	[%r6], %r8;
	st.shared.u32 	[%r6+4], %r7;
$L__BB3_2:
	and.b32  	%r9, %r1, 2;
	setp.eq.s32 	%p6, %r9, 0;
	barrier.sync 	0;
	sub.s32 	%r141, %r4, %r5;
	shl.b32 	%r142, %r141, 2;
	add.s32 	%r10, %r138, %r142;
	ld.shared.u32 	%r11, [%r10];
	ld.shared.u32 	%r12, [%r10+8];
	setp.gt.s32 	%p7, %r11, %r12;
	xor.pred  	%p8, %p6, %p7;
	not.pred 	%p9, %p8;
	@%p9 bra 	$L__BB3_4;
	st.shared.u32 	[%r10], %r12;
	st.shared.u32 	[%r10+8], %r11;
$L__BB3_4:
	setp.eq.s32 	%p10, %r9, 0;
	barrier.sync 	0;
	ld.shared.u32 	%r13, [%r6];
	ld.shared.u32 	%r14, [%r6+4];
	setp.gt.s32 	%p11, %r13, %r14;
	xor.pred  	%p12, %p10, %p11;
	not.pred 	%p13, %p12;
	@%p13 bra 	$L__BB3_6;
	st.shared.u32 	[%r6], %r14;
	st.shared.u32 	[%r6+4], %r13;
$L__BB3_6:
	and.b32  	%r15, %r1, 4;
	setp.eq.s32 	%p14, %r15, 0;
	barrier.sync 	0;
	and.b32  	%r144, %r1, 3;
	sub.s32 	%r145, %r4, %r144;
	shl.b32 	%r146, %r145, 2;
	add.s32 	%r16, %r138, %r146;
	ld.shared.u32 	%r17, [%r16];
	ld.shared.u32 	%r18, [%r16+16];
	setp.gt.s32 	%p15, %r17, %r18;
	xor.pred  	%p16, %p14, %p15;
	not.pred 	%p17, %p16;
	@%p17 bra 	$L__BB3_8;
	st.shared.u32 	[%r16], %r18;
	st.shared.u32 	[%r16+16], %r17;
$L__BB3_8:
	setp.eq.s32 	%p18, %r15, 0;
	barrier.sync 	0;
	ld.shared.u32 	%r19, [%r10];
	ld.shared.u32 	%r20, [%r10+8];
	setp.gt.s32 	%p19, %r19, %r20;
	xor.pred  	%p20, %p18, %p19;
	not.pred 	%p21, %p20;
	@%p21 bra 	$L__BB3_10;
	st.shared.u32 	[%r10], %r20;
	st.shared.u32 	[%r10+8], %r19;
$L__BB3_10:
	setp.eq.s32 	%p22, %r15, 0;
	barrier.sync 	0;
	ld.shared.u32 	%r21, [%r6];
	ld.shared.u32 	%r22, [%r6+4];
	setp.gt.s32 	%p23, %r21, %r22;
	xor.pred  	%p24, %p22, %p23;
	not.pred 	%p25, %p24;
	@%p25 bra 	$L__BB3_12;
	st.shared.u32 	[%r6], %r22;
	st.shared.u32 	[%r6+4], %r21;
$L__BB3_12:
	and.b32  	%r23, %r1, 8;
	setp.eq.s32 	%p26, %r23, 0;
	barrier.sync 	0;
	and.b32  	%r148, %r1, 7;
	sub.s32 	%r149, %r4, %r148;
	shl.b32 	%r150, %r149, 2;
	add.s32 	%r24, %r138, %r150;
	ld.shared.u32 	%r25, [%r24];
	ld.shared.u32 	%r26, [%r24+32];
	setp.gt.s32 	%p27, %r25, %r26;
	xor.pred  	%p28, %p26, %p27;
	not.pred 	%p29, %p28;
	@%p29 bra 	$L__BB3_14;
	st.shared.u32 	[%r24], %r26;
	st.shared.u32 	[%r24+32], %r25;
$L__BB3_14:
	setp.eq.s32 	%p30, %r23, 0;
	barrier.sync 	0;
	ld.shared.u32 	%r27, [%r16];
	ld.shared.u32 	%r28, [%r16+16];
	setp.gt.s32 	%p31, %r27, %r28;
	xor.pred  	%p32, %p30, %p31;
	not.pred 	%p33, %p32;
	@%p33 bra 	$L__BB3_16;
	st.shared.u32 	[%r16], %r28;
	st.shared.u32 	[%r16+16], %r27;
$L__BB3_16:
	setp.eq.s32 	%p34, %r23, 0;
	barrier.sync 	0;
	ld.shared.u32 	%r29, [%r10];
	ld.shared.u32 	%r30, [%r10+8];
	setp.gt.s32 	%p35, %r29, %r30;
	xor.pred  	%p36, %p34, %p35;
	not.pred 	%p37, %p36;
	@%p37 bra 	$L__BB3_18;
	st.shared.u32 	[%r10], %r30;
	st.shared.u32 	[%r10+8], %r29;
$L__BB3_18:
	setp.eq.s32 	%p38, %r23, 0;
	barrier.sync 	0;
	ld.shared.u32 	%r31, [%r6];
	ld.shared.u32 	%r32, [%r6+4];
	setp.gt.s32 	%p39, %r31, %r32;
	xor.pred  	%p40, %p38, %p39;
	not.pred 	%p41, %p40;
	@%p41 bra 	$L__BB3_20;
	st.shared.u32 	[%r6], %r32;
	st.shared.u32 	[%r6+4], %r31;
$L__BB3_20:
	and.b32  	%r33, %r1, 16;
	setp.eq.s32 	%p42, %r33, 0;
	barrier.sync 	0;
	and.b32  	%r152, %r1, 15;
	sub.s32 	%r153, %r4, %r152;
	shl.b32 	%r154, %r153, 2;
	add.s32 	%r34, %r138, %r154;
	ld.shared.u32 	%r35, [%r34];
	ld.shared.u32 	%r36, [%r34+64];
	setp.gt.s32 	%p43, %r35, %r36;
	xor.pred  	%p44, %p42, %p43;
	not.pred 	%p45, %p44;
	@%p45 bra 	$L__BB3_22;
	st.shared.u32 	[%r34], %r36;
	st.shared.u32 	[%r34+64], %r35;
$L__BB3_22:
	setp.eq.s32 	%p46, %r33, 0;
	barrier.sync 	0;
	ld.shared.u32 	%r37, [%r24];
	ld.shared.u32 	%r38, [%r24+32];
	setp.gt.s32 	%p47, %r37, %r38;
	xor.pred  	%p48, %p46, %p47;
	not.pred 	%p49, %p48;
	@%p49 bra 	$L__BB3_24;
	st.shared.u32 	[%r24], %r38;
	st.shared.u32 	[%r24+32], %r37;
$L__BB3_24:
	setp.eq.s32 	%p50, %r33, 0;
	barrier.sync 	0;
	ld.shared.u32 	%r39, [%r16];
	ld.shared.u32 	%r40, [%r16+16];
	setp.gt.s32 	%p51, %r39, %r40;
	xor.pred  	%p52, %p50, %p51;
	not.pred 	%p53, %p52;
	@%p53 bra 	$L__BB3_26;
	st.shared.u32 	[%r16], %r40;
	st.shared.u32 	[%r16+16], %r39;
$L__BB3_26:
	setp.eq.s32 	%p54, %r33, 0;
	barrier.sync 	0;
	ld.shared.u32 	%r41, [%r10];
	ld.shared.u32 	%r42, [%r10+8];
	setp.gt.s32 	%p55, %r41, %r42;
	xor.pred  	%p56, %p54, %p55;
	not.pred 	%p57, %p56;
	@%p57 bra 	$L__BB3_28;
	st.shared.u32 	[%r10], %r42;
	st.shared.u32 	[%r10+8], %r41;
$L__BB3_28:
	setp.eq.s32 	%p58, %r33, 0;
	barrier.sync 	0;
	ld.shared.u32 	%r43, [%r6];
	ld.shared.u32 	%r44, [%r6+4];
	setp.gt.s32 	%p59, %r43, %r44;
	xor.pred  	%p60, %p58, %p59;
	not.pred 	%p61, %p60;
	@%p61 bra 	$L__BB3_30;
	st.shared.u32 	[%r6], %r44;
	st.shared.u32 	[%r6+4], %r43;
$L__BB3_30:
	and.b32  	%r45, %r1, 32;
	setp.eq.s32 	%p62, %r45, 0;
	barrier.sync 	0;
	and.b32  	%r156, %r1, 31;
	sub.s32 	%r157, %r4, %r156;
	shl.b32 	%r158, %r157, 2;
	add.s32 	%r46, %r138, %r158;
	ld.shared.u32 	%r47, [%r46];
	ld.shared.u32 	%r48, [%r46+128];
	setp.gt.s32 	%p63, %r47, %r48;
	xor.pred  	%p64, %p62, %p63;
	not.pred 	%p65, %p64;
	@%p65 bra 	$L__BB3_32;
	st.shared.u32 	[%r46], %r48;
	st.shared.u32 	[%r46+128], %r47;
$L__BB3_32:
	setp.eq.s32 	%p66, %r45, 0;
	barrier.sync 	0;
	ld.shared.u32 	%r49, [%r34];
	ld.shared.u32 	%r50, [%r34+64];
	setp.gt.s32 	%p67, %r49, %r50;
	xor.pred  	%p68, %p66, %p67;
	not.pred 	%p69, %p68;
	@%p69 bra 	$L__BB3_34;
	st.shared.u32 	[%r34], %r50;
	st.shared.u32 	[%r34+64], %r49;
$L__BB3_34:
	setp.eq.s32 	%p70, %r45, 0;
	barrier.sync 	0;
	ld.shared.u32 	%r51, [%r24];
	ld.shared.u32 	%r52, [%r24+32];
	setp.gt.s32 	%p71, %r51, %r52;
	xor.pred  	%p72, %p70, %p71;
	not.pred 	%p73, %p72;
	@%p73 bra 	$L__BB3_36;
	st.shared.u32 	[%r24], %r52;
	st.shared.u32 	[%r24+32], %r51;
$L__BB3_36:
	setp.eq.s32 	%p74, %r45, 0;
	barrier.sync 	0;
	ld.shared.u32 	%r53, [%r16];
	ld.shared.u32 	%r54, [%r16+16];
	setp.gt.s32 	%p75, %r53, %r54;
	xor.pred  	%p76, %p74, %p75;
	not.pred 	%p77, %p76;
	@%p77 bra 	$L__BB3_38;
	st.shared.u32 	[%r16], %r54;
	st.shared.u32 	[%r16+16], %r53;
$L__BB3_38:
	setp.eq.s32 	%p78, %r45, 0;
	barrier.sync 	0;
	ld.shared.u32 	%r55, [%r10];
	ld.shared.u32 	%r56, [%r10+8];
	setp.gt.s32 	%p79, %r55, %r56;
	xor.pred  	%p80, %p78, %p79;
	not.pred 	%p81, %p80;
	@%p81 bra 	$L__BB3_40;
	st.shared.u32 	[%r10], %r56;
	st.shared.u32 	[%r10+8], %r55;
$L__BB3_40:
	setp.eq.s32 	%p82, %r45, 0;
	barrier.sync 	0;
	ld.shared.u32 	%r57, [%r6];
	ld.shared.u32 	%r58, [%r6+4];
	setp.gt.s32 	%p83, %r57, %r58;
	xor.pred  	%p84, %p82, %p83;
	not.pred 	%p85, %p84;
	@%p85 bra 	$L__BB3_42;
	st.shared.u32 	[%r6], %r58;
	st.shared.u32 	[%r6+4], %r57;
$L__BB3_42:
	and.b32  	%r59, %r1, 64;
	setp.eq.s32 	%p86, %r59, 0;
	barrier.sync 	0;
	and.b32  	%r160, %r1, 63;
	sub.s32 	%r161, %r4, %r160;
	shl.b32 	%r162, %r161, 2;
	add.s32 	%r60, %r138, %r162;
	ld.shared.u32 	%r61, [%r60];
	ld.shared.u32 	%r62, [%r60+256];
	setp.gt.s32 	%p87, %r61, %r62;
	xor.pred  	%p88, %p86, %p87;
	not.pred 	%p89, %p88;
	@%p89 bra 	$L__BB3_44;
	st.shared.u32 	[%r60], %r62;
	st.shared.u32 	[%r60+256], %r61;
$L__BB3_44:
	setp.eq.s32 	%p90, %r59, 0;
	barrier.sync 	0;
	ld.shared.u32 	%r63, [%r46];
	ld.shared.u32 	%r64, [%r46+128];
	setp.gt.s32 	%p91, %r63, %r64;
	xor.pred  	%p92, %p90, %p91;
	not.pred 	%p93, %p92;
	@%p93 bra 	$L__BB3_46;
	st.shared.u32 	[%r46], %r64;
	st.shared.u32 	[%r46+128], %r63;
$L__BB3_46:
	setp.eq.s32 	%p94, %r59, 0;
	barrier.sync 	0;
	ld.shared.u32 	%r65, [%r34];
	ld.shared.u32 	%r66, [%r34+64];
	setp.gt.s32 	%p95, %r65, %r66;
	xor.pred  	%p96, %p94, %p95;
	not.pred 	%p97, %p96;
	@%p97 bra 	$L__BB3_48;
	st.shared.u32 	[%r34], %r66;
	st.shared.u32 	[%r34+64], %r65;
$L__BB3_48:
	setp.eq.s32 	%p98, %r59, 0;
	barrier.sync 	0;
	ld.shared.u32 	%r67, [%r24];
	ld.shared.u32 	%r68, [%r24+32];
	setp.gt.s32 	%p99, %r67, %r68;
	xor.pred  	%p100, %p98, %p99;
	not.pred 	%p101, %p100;
	@%p101 bra 	$L__BB3_50;
	st.shared.u32 	[%r24], %r68;
	st.shared.u32 	[%r24+32], %r67;
$L__BB3_50:
	setp.eq.s32 	%p102, %r59, 0;
	barrier.sync 	0;
	ld.shared.u32 	%r69, [%r16];
	ld.shared.u32 	%r70, [%r16+16];
	setp.gt.s32 	%p103, %r69, %r70;
	xor.pred  	%p104, %p102, %p103;
	not.pred 	%p105, %p104;
	@%p105 bra 	$L__BB3_52;
	st.shared.u32 	[%r16], %r70;
	st.shared.u32 	[%r16+16], %r69;
$L__BB3_52:
	setp.eq.s32 	%p106, %r59, 0;
	barrier.sync 	0;
	ld.shared.u32 	%r71, [%r10];
	ld.shared.u32 	%r72, [%r10+8];
	setp.gt.s32 	%p107, %r71, %r72;
	xor.pred  	%p108, %p106, %p107;
	not.pred 	%p109, %p108;
	@%p109 bra 	$L__BB3_54;
	st.shared.u32 	[%r10], %r72;
	st.shared.u32 	[%r10+8], %r71;
$L__BB3_54:
	setp.eq.s32 	%p110, %r59, 0;
	barrier.sync 	0;
	ld.shared.u32 	%r73, [%r6];
	ld.shared.u32 	%r74, [%r6+4];
	setp.gt.s32 	%p111, %r73, %r74;
	xor.pred  	%p112, %p110, %p111;
	not.pred 	%p113, %p112;
	@%p113 bra 	$L__BB3_56;
	st.shared.u32 	[%r6], %r74;
	st.shared.u32 	[%r6+4], %r73;
$L__BB3_56:
	and.b32  	%r75, %r1, 128;
	setp.eq.s32 	%p114, %r75, 0;
	barrier.sync 	0;
	and.b32  	%r164, %r1, 127;
	sub.s32 	%r165, %r4, %r164;
	shl.b32 	%r166, %r165, 2;
	add.s32 	%r76, %r138, %r166;
	ld.shared.u32 	%r77, [%r76];
	ld.shared.u32 	%r78, [%r76+512];
	setp.gt.s32 	%p115, %r77, %r78;
	xor.pred  	%p116, %p114, %p115;
	not.pred 	%p117, %p116;
	@%p117 bra 	$L__BB3_58;
	st.shared.u32 	[%r76], %r78;
	st.shared.u32 	[%r76+512], %r77;
$L__BB3_58:
	setp.eq.s32 	%p118, %r75, 0;
	barrier.sync 	0;
	ld.shared.u32 	%r79, [%r60];
	ld.shared.u32 	%r80, [%r60+256];
	setp.gt.s32 	%p119, %r79, %r80;
	xor.pred  	%p120, %p118, %p119;
	not.pred 	%p121, %p120;
	@%p121 bra 	$L__BB3_60;
	st.shared.u32 	[%r60], %r80;
	st.shared.u32 	[%r60+256], %r79;
$L__BB3_60:
	setp.eq.s32 	%p122, %r75, 0;
	barrier.sync 	0;
	ld.shared.u32 	%r81, [%r46];
	ld.shared.u32 	%r82, [%r46+128];
	setp.gt.s32 	%p123, %r81, %r82;
	xor.pred  	%p124, %p122, %p123;
	not.pred 	%p125, %p124;
	@%p125 bra 	$L__BB3_62;
	st.shared.u32 	[%r46], %r82;
	st.shared.u32 	[%r46+128], %r81;
$L__BB3_62:
	setp.eq.s32 	%p126, %r75, 0;
	barrier.sync 	0;
	ld.shared.u32 	%r83, [%r34];
	ld.shared.u32 	%r84, [%r34+64];
	setp.gt.s32 	%p127, %r83, %r84;
	xor.pred  	%p128, %p126, %p127;
	not.pred 	%p129, %p128;
	@%p129 bra 	$L__BB3_64;
	st.shared.u32 	[%r34], %r84;
	st.shared.u32 	[%r34+64], %r83;
$L__BB3_64:
	setp.eq.s32 	%p130, %r75, 0;
	barrier.sync 	0;
	ld.shared.u32 	%r85, [%r24];
	ld.shared.u32 	%r86, [%r24+32];
	setp.gt.s32 	%p131, %r85, %r86;
	xor.pred  	%p132, %p130, %p131;
	not.pred 	%p133, %p132;
	@%p133 bra 	$L__BB3_66;
	st.shared.u32 	[%r24], %r86;
	st.shared.u32 	[%r24+32], %r85;
$L__BB3_66:
	setp.eq.s32 	%p134, %r75, 0;
	barrier.sync 	0;
	ld.shared.u32 	%r87, [%r16];
	ld.shared.u32 	%r88, [%r16+16];
	setp.gt.s32 	%p135, %r87, %r88;
	xor.pred  	%p136, %p134, %p135;
	not.pred 	%p137, %p136;
	@%p137 bra 	$L__BB3_68;
	st.shared.u32 	[%r16], %r88;
	st.shared.u32 	[%r16+16], %r87;
$L__BB3_68:
	setp.eq.s32 	%p138, %r75, 0;
	barrier.sync 	0;
	ld.shared.u32 	%r89, [%r10];
	ld.shared.u32 	%r90, [%r10+8];
	setp.gt.s32 	%p139, %r89, %r90;
	xor.pred  	%p140, %p138, %p139;
	not.pred 	%p141, %p140;
	@%p141 bra 	$L__BB3_70;
	st.shared.u32 	[%r10], %r90;
	st.shared.u32 	[%r10+8], %r89;
$L__BB3_70:
	setp.eq.s32 	%p142, %r75, 0;
	barrier.sync 	0;
	ld.shared.u32 	%r91, [%r6];
	ld.shared.u32 	%r92, [%r6+4];
	setp.gt.s32 	%p143, %r91, %r92;
	xor.pred  	%p144, %p142, %p143;
	not.pred 	%p145, %p144;
	@%p145 bra 	$L__BB3_72;
	st.shared.u32 	[%r6], %r92;
	st.shared.u32 	[%r6+4], %r91;
$L__BB3_72:
	and.b32  	%r93, %r1, 256;
	setp.eq.s32 	%p146, %r93, 0;
	barrier.sync 	0;
	and.b32  	%r168, %r1, 255;
	sub.s32 	%r169, %r4, %r168;
	shl.b32 	%r170, %r169, 2;
	add.s32 	%r94, %r138, %r170;
	ld.shared.u32 	%r95, [%r94];
	ld.shared.u32 	%r96, [%r94+1024];
	setp.gt.s32 	%p147, %r95, %r96;
	xor.pred  	%p148, %p146, %p147;
	not.pred 	%p149, %p148;
	@%p149 bra 	$L__BB3_74;
	st.shared.u32 	[%r94], %r96;
	st.shared.u32 	[%r94+1024], %r95;
$L__BB3_74:
	setp.eq.s32 	%p150, %r93, 0;
	barrier.sync 	0;
	ld.shared.u32 	%r97, [%r76];
	ld.shared.u32 	%r98, [%r76+512];
	setp.gt.s32 	%p151, %r97, %r98;
	xor.pred  	%p152, %p150, %p151;
	not.pred 	%p153, %p152;
	@%p153 bra 	$L__BB3_76;
	st.shared.u32 	[%r76], %r98;
	st.shared.u32 	[%r76+512], %r97;
$L__BB3_76:
	setp.eq.s32 	%p154, %r93, 0;
	barrier.sync 	0;
	ld.shared.u32 	%r99, [%r60];
	ld.shared.u32 	%r100, [%r60+256];
	setp.gt.s32 	%p155, %r99, %r100;
	xor.pred  	%p156, %p154, %p155;
	not.pred 	%p157, %p156;
	@%p157 bra 	$L__BB3_78;
	st.shared.u32 	[%r60], %r100;
	st.shared.u32 	[%r60+256], %r99;
$L__BB3_78:
	setp.eq.s32 	%p158, %r93, 0;
	barrier.sync 	0;
	ld.shared.u32 	%r101, [%r46];
	ld.shared.u32 	%r102, [%r46+128];
	setp.gt.s32 	%p159, %r101, %r102;
	xor.pred  	%p160, %p158, %p159;
	not.pred 	%p161, %p160;
	@%p161 bra 	$L__BB3_80;
	st.shared.u32 	[%r46], %r102;
	st.shared.u32 	[%r46+128], %r101;
$L__BB3_80:
	setp.eq.s32 	%p162, %r93, 0;
	barrier.sync 	0;
	ld.shared.u32 	%r103, [%r34];
	ld.shared.u32 	%r104, [%r34+64];
	setp.gt.s32 	%p163, %r103, %r104;
	xor.pred  	%p164, %p162, %p163;
	not.pred 	%p165, %p164;
	@%p165 bra 	$L__BB3_82;
	st.shared.u32 	[%r34], %r104;
	st.shared.u32 	[%r34+64], %r103;
$L__BB3_82:
	setp.eq.s32 	%p166, %r93, 0;
	barrier.sync 	0;
	ld.shared.u32 	%r105, [%r24];
	ld.shared.u32 	%r106, [%r24+32];
	setp.gt.s32 	%p167, %r105, %r106;
	xor.pred  	%p168, %p166, %p167;
	not.pred 	%p169, %p168;
	@%p169 bra 	$L__BB3_84;
	st.shared.u32 	[%r24], %r106;
	st.shared.u32 	[%r24+32], %r105;
$L__BB3_84:
	setp.eq.s32 	%p170, %r93, 0;
	barrier.sync 	0;
	ld.shared.u32 	%r107, [%r16];
	ld.shared.u32 	%r108, [%r16+16];
	setp.gt.s32 	%p171, %r107, %r108;
	xor.pred  	%p172, %p170, %p171;
	not.pred 	%p173, %p172;
	@%p173 bra 	$L__BB3_86;
	st.shared.u32 	[%r16], %r108;
	st.shared.u32 	[%r16+16], %r107;
$L__BB3_86:
	setp.eq.s32 	%p174, %r93, 0;
	barrier.sync 	0;
	ld.shared.u32 	%r109, [%r10];
	ld.shared.u32 	%r110, [%r10+8];
	setp.gt.s32 	%p175, %r109, %r110;
	xor.pred  	%p176, %p174, %p175;
	not.pred 	%p177, %p176;
	@%p177 bra 	$L__BB3_88;
	st.shared.u32 	[%r10], %r110;
	st.shared.u32 	[%r10+8], %r109;
$L__BB3_88:
	setp.eq.s32 	%p178, %r93, 0;
	barrier.sync 	0;
	ld.shared.u32 	%r111, [%r6];
	ld.shared.u32 	%r112, [%r6+4];
	setp.gt.s32 	%p179, %r111, %r112;
	xor.pred  	%p180, %p178, %p179;
	not.pred 	%p181, %p180;
	@%p181 bra 	$L__BB3_90;
	st.shared.u32 	[%r6], %r112;
	st.shared.u32 	[%r6+4], %r111;
$L__BB3_90:
	and.b32  	%r172, %r2, 1;
	setp.eq.b32 	%p1, %r172, 1;
	barrier.sync 	0;
	and.b32  	%r173, %r1, 511;
	sub.s32 	%r174, %r4, %r173;
	shl.b32 	%r175, %r174, 2;
	add.s32 	%r113, %r138, %r175;
	ld.shared.u32 	%r114, [%r113];
	ld.shared.u32 	%r115, [%r113+2048];
	setp.le.s32 	%p182, %r114, %r115;
	xor.pred  	%p183, %p182, %p1;
	not.pred 	%p184, %p183;
	@%p184 bra 	$L__BB3_92;
	st.shared.u32 	[%r113], %r115;
	st.shared.u32 	[%r113+2048], %r114;
$L__BB3_92:
	barrier.sync 	0;
	ld.shared.u32 	%r116, [%r94];
	ld.shared.u32 	%r117, [%r94+1024];
	setp.le.s32 	%p185, %r116, %r117;
	xor.pred  	%p186, %p185, %p1;
	not.pred 	%p187, %p186;
	@%p187 bra 	$L__BB3_94;
	st.shared.u32 	[%r94], %r117;
	st.shared.u32 	[%r94+1024], %r116;
$L__BB3_94:
	barrier.sync 	0;
	ld.shared.u32 	%r118, [%r76];
	ld.shared.u32 	%r119, [%r76+512];
	setp.le.s32 	%p188, %r118, %r119;
	xor.pred  	%p189, %p188, %p1;
	not.pred 	%p190, %p189;
	@%p190 bra 	$L__BB3_96;
	st.shared.u32 	[%r76], %r119;
	st.shared.u32 	[%r76+512], %r118;
$L__BB3_96:
	barrier.sync 	0;
	ld.shared.u32 	%r120, [%r60];
	ld.shared.u32 	%r121, [%r60+256];
	setp.le.s32 	%p191, %r120, %r121;
	xor.pred  	%p192, %p191, %p1;
	not.pred 	%p193, %p192;
	@%p193 bra 	$L__BB3_98;
	st.shared.u32 	[%r60], %r121;
	st.shared.u32 	[%r60+256], %r120;
$L__BB3_98:
	barrier.sync 	0;
	ld.shared.u32 	%r122, [%r46];
	ld.shared.u32 	%r123, [%r46+128];
	setp.le.s32 	%p194, %r122, %r123;
	xor.pred  	%p195, %p194, %p1;
	not.pred 	%p196, %p195;
	@%p196 bra 	$L__BB3_100;
	st.shared.u32 	[%r46], %r123;
	st.shared.u32 	[%r46+128], %r122;
$L__BB3_100:
	barrier.sync 	0;
	ld.shared.u32 	%r124, [%r34];
	ld.shared.u32 	%r125, [%r34+64];
	setp.le.s32 	%p197, %r124, %r125;
	xor.pred  	%p198, %p197, %p1;
	not.pred 	%p199, %p198;
	@%p199 bra 	$L__BB3_102;
	st.shared.u32 	[%r34], %r125;
	st.shared.u32 	[%r34+64], %r124;
$L__BB3_102:
	barrier.sync 	0;
	ld.shared.u32 	%r126, [%r24];
	ld.shared.u32 	%r127, [%r24+32];
	setp.le.s32 	%p200, %r126, %r127;
	xor.pred  	%p201, %p200, %p1;
	not.pred 	%p202, %p201;
	@%p202 bra 	$L__BB3_104;
	st.shared.u32 	[%r24], %r127;
	st.shared.u32 	[%r24+32], %r126;
$L__BB3_104:
	barrier.sync 	0;
	ld.shared.u32 	%r128, [%r16];
	ld.shared.u32 	%r129, [%r16+16];
	setp.le.s32 	%p203, %r128, %r129;
	xor.pred  	%p204, %p203, %p1;
	not.pred 	%p205, %p204;
	@%p205 bra 	$L__BB3_106;
	st.shared.u32 	[%r16], %r129;
	st.shared.u32 	[%r16+16], %r128;
$L__BB3_106:
	barrier.sync 	0;
	ld.shared.u32 	%r130, [%r10];
	ld.shared.u32 	%r131, [%r10+8];
	setp.le.s32 	%p206, %r130, %r131;
	xor.pred  	%p207, %p206, %p1;
	not.pred 	%p208, %p207;
	@%p208 bra 	$L__BB3_108;
	st.shared.u32 	[%r10], %r131;
	st.shared.u32 	[%r10+8], %r130;
$L__BB3_108:
	barrier.sync 	0;
	ld.shared.u32 	%r132, [%r6];
	ld.shared.u32 	%r133, [%r6+4];
	setp.le.s32 	%p209, %r132, %r133;
	xor.pred  	%p210, %p209, %p1;
	not.pred 	%p211, %p210;
	@%p211 bra 	$L__BB3_110;
	st.shared.u32 	[%r6], %r133;
	st.shared.u32 	[%r6+4], %r132;
$L__BB3_110:
	barrier.sync 	0;
	ld.shared.u32 	%r177, [%r3];
	st.global.u32 	[%rd1], %r177;
	ld.shared.u32 	%r178, [%r3+2048];
	st.global.u32 	[%rd2], %r178;
	ret;

}


// ===== COMPILED SASS (sm_100) =====

	.target	sm_100

	.elftype	@"ET_EXEC"


//--------------------- .note.nv.tkinfo           --------------------------
	.section	.note.nv.tkinfo,"",@"SHT_NOTE"
	.sectionflags	@"SHF_NOTE_NV_TKINFO"
	.tkinfo
        /*0018*/ 	.word	0x00000002
        /*0030*/ 	.string	""
        /*0030*/ 	.string	"ptxas"
        /*0030*/ 	.string	"Cuda compilation tools, release 13.0, V13.0.88"
        /*0030*/ 	.string	"Build cuda_13.0.r13.0/compiler.36424714_0"
        /*0030*/ 	.string	"-arch sm_100 -m 64 "



//--------------------- .note.nv.cuinfo           --------------------------
	.section	.note.nv.cuinfo,"",@"SHT_NOTE"
	.sectionflags	@"SHF_NOTE_NV_CUINFO"
        /*0018*/ 	.short	0x0002
        /*001a*/ 	.short	0x0064
        /*001c*/ 	.short	0x0082
	.zero		2


//--------------------- .nv.info                  --------------------------
	.section	.nv.info,"",@"SHT_CUDA_INFO"
	.align	4


	//----- nvinfo : EIATTR_REGCOUNT
	.align		4
        /*0000*/ 	.byte	0x04, 0x2f
        /*0002*/ 	.short	(.L_1 - .L_0)
	.align		4
.L_0:
        /*0004*/ 	.word	index@(_Z18bitonicMergeGlobalPijjjj)
        /*0008*/ 	.word	0x0000000c


	//----- nvinfo : EIATTR_FRAME_SIZE
	.align		4
.L_1:
        /*000c*/ 	.byte	0x04, 0x11
        /*000e*/ 	.short	(.L_3 - .L_2)
	.align		4
.L_2:
        /*0010*/ 	.word	index@(_Z18bitonicMergeGlobalPijjjj)
        /*0014*/ 	.word	0x00000000


	//----- nvinfo : EIATTR_REGCOUNT
	.align		4
.L_3:
        /*0018*/ 	.byte	0x04, 0x2f
        /*001a*/ 	.short	(.L_5 - .L_4)
	.align		4
.L_4:
        /*001c*/ 	.word	index@(_Z18bitonicMergeSharedPijjj)
        /*0020*/ 	.word	0x00000014


	//----- nvinfo : EIATTR_FRAME_SIZE
	.align		4
.L_5:
        /*0024*/ 	.byte	0x04, 0x11
        /*0026*/ 	.short	(.L_7 - .L_6)
	.align		4
.L_6:
        /*0028*/ 	.word	index@(_Z18bitonicMergeSharedPijjj)
        /*002c*/ 	.word	0x00000000


	//----- nvinfo : EIATTR_REGCOUNT
	.align		4
.L_7:
        /*0030*/ 	.byte	0x04, 0x2f
        /*0032*/ 	.short	(.L_9 - .L_8)
	.align		4
.L_8:
        /*0034*/ 	.word	index@(_Z17bitonicSortSharedPijj)
        /*0038*/ 	.word	0x00000012


	//----- nvinfo : EIATTR_FRAME_SIZE
	.align		4
.L_9:
        /*003c*/ 	.byte	0x04, 0x11
        /*003e*/ 	.short	(.L_11 - .L_10)
	.align		4
.L_10:
        /*0040*/ 	.word	index@(_Z17bitonicSortSharedPijj)
        /*0044*/ 	.word	0x00000000


	//----- nvinfo : EIATTR_REGCOUNT
	.align		4
.L_11:
        /*0048*/ 	.byte	0x04, 0x2f
        /*004a*/ 	.short	(.L_13 - .L_12)
	.align		4
.L_12:
        /*004c*/ 	.word	index@(_Z24partialBitonicSortSharedPij)
        /*0050*/ 	.word	0x0000001b


	//----- nvinfo : EIATTR_FRAME_SIZE
	.align		4
.L_13:
        /*0054*/ 	.byte	0x04, 0x11
        /*0056*/ 	.short	(.L_15 - .L_14)
	.align		4
.L_14:
        /*0058*/ 	.word	index@(_Z24partialBitonicSortSharedPij)
        /*005c*/ 	.word	0x00000000


	//----- nvinfo : EIATTR_MIN_STACK_SIZE
	.align		4
.L_15:
        /*0060*/ 	.byte	0x04, 0x12
        /*0062*/ 	.short	(.L_17 - .L_16)
	.align		4
.L_16:
        /*0064*/ 	.word	index@(_Z24partialBitonicSortSharedPij)
        /*0068*/ 	.word	0x00000000


	//----- nvinfo : EIATTR_MIN_STACK_SIZE
	.align		4
.L_17:
        /*006c*/ 	.byte	0x04, 0x12
        /*006e*/ 	.short	(.L_19 - .L_18)
	.align		4
.L_18:
        /*0070*/ 	.word	index@(_Z17bitonicSortSharedPijj)
        /*0074*/ 	.word	0x00000000


	//----- nvinfo : EIATTR_MIN_STACK_SIZE
	.align		4
.L_19:
        /*0078*/ 	.byte	0x04, 0x12
        /*007a*/ 	.short	(.L_21 - .L_20)
	.align		4
.L_20:
        /*007c*/ 	.word	index@(_Z18bitonicMergeSharedPijjj)
        /*0080*/ 	.word	0x00000000


	//----- nvinfo : EIATTR_MIN_STACK_SIZE
	.align		4
.L_21:
        /*0084*/ 	.byte	0x04, 0x12
        /*0086*/ 	.short	(.L_23 - .L_22)
	.align		4
.L_22:
        /*0088*/ 	.word	index@(_Z18bitonicMergeGlobalPijjjj)
        /*008c*/ 	.word	0x00000000
.L_23:


//--------------------- .nv.compat                --------------------------
	.section	.nv.compat,"",@"SHT_CUDA_COMPAT_INFO"
	.align	4
        /*0000*/ 	.byte	0x02, 0x09, 0x00, 0x00, 0x02, 0x02, 0x01, 0x00, 0x02, 0x05, 0x05, 0x00, 0x03, 0x07, 0x01, 0x01
        /*0010*/ 	.byte	0x02, 0x03, 0x00, 0x00, 0x02, 0x06, 0x01, 0x00, 0x04, 0x0b, 0x08, 0x00, 0x09, 0x00, 0x00, 0x00
        /*0020*/ 	.byte	0x00, 0x00, 0x00, 0x00


//--------------------- .nv.info._Z24partialBitonicSortSharedPij --------------------------
	.section	.nv.info._Z24partialBitonicSortSharedPij,"",@"SHT_CUDA_INFO"
	.sectionflags	@""
	.align	4


	//----- nvinfo : EIATTR_CUDA_API_VERSION
	.align		4
        /*0000*/ 	.byte	0x04, 0x37
        /*0002*/ 	.short	(.L_25 - .L_24)
.L_24:
        /*0004*/ 	.word	0x00000082


	//----- nvinfo : EIATTR_KPARAM_INFO
	.align		4
.L_25:
        /*0008*/ 	.byte	0x04, 0x17
        /*000a*/ 	.short	(.L_27 - .L_26)
.L_26:
        /*000c*/ 	.word	0x00000000
        /*0010*/ 	.short	0x0001
        /*0012*/ 	.short	0x0008
        /*0014*/ 	.byte	0x00, 0xf0, 0x11, 0x00


	//----- nvinfo : EIATTR_KPARAM_INFO
	.align		4
.L_27:
        /*0018*/ 	.byte	0x04, 0x17
        /*001a*/ 	.short	(.L_29 - .L_28)
.L_28:
        /*001c*/ 	.word	0x00000000
        /*0020*/ 	.short	0x0000
        /*0022*/ 	.short	0x0000
        /*0024*/ 	.byte	0x00, 0xf5, 0x21, 0x00


	//----- nvinfo : EIATTR_SPARSE_MMA_MASK
	.align		4
.L_29:
        /*0028*/ 	.byte	0x03, 0x50
        /*002a*/ 	.short	0x0000


	//----- nvinfo : EIATTR_MAXREG_COUNT
	.align		4
        /*002c*/ 	.byte	0x03, 0x1b
        /*002e*/ 	.short	0x00ff


	//----- nvinfo : EIATTR_NUM_BARRIERS
	.align		4
        /*0030*/ 	.byte	0x02, 0x4c
        /*0032*/ 	.byte	0x01
	.zero		1


	//----- nvinfo : EIATTR_MERCURY_ISA_VERSION
	.align		4
        /*0034*/ 	.byte	0x03, 0x5f
        /*0036*/ 	.short	0x0101


	//----- nvinfo : EIATTR_COOP_GROUP_MASK_REGIDS
	.align		4
        /*0038*/ 	.byte	0x04, 0x29
        /*003a*/ 	.short	(.L_31 - .L_30)


	//   ....[0]....
.L_30:
        /*003c*/ 	.word	0xffffffff


	//   ....[1]....
        /*0040*/ 	.word	0xffffffff


	//   ....[2]....
        /*0044*/ 	.word	0xffffffff


	//   ....[3]....
        /*0048*/ 	.word	0xffffffff


	//   ....[4]....
        /*004c*/ 	.word	0xffffffff


	//   ....[5]....
        /*0050*/ 	.word	0xffffffff


	//   ....[6]....
        /*0054*/ 	.word	0xffffffff


	//   ....[7]....
        /*0058*/ 	.word	0xffffffff


	//   ....[8]....
        /*005c*/ 	.word	0xffffffff


	//   ....[9]....
        /*0060*/ 	.word	0xffffffff


	//   ....[10]....
        /*0064*/ 	.word	0xffffffff


	//   ....[11]....
        /*0068*/ 	.word	0xffffffff


	//   ....[12]....
        /*006c*/ 	.word	0xffffffff


	//   ....[13]....
        /*0070*/ 	.word	0xffffffff


	//   ....[14]....
        /*0074*/ 	.word	0xffffffff


	//   ....[15]....
        /*0078*/ 	.word	0xffffffff


	//   ....[16]....
        /*007c*/ 	.word	0xffffffff


	//   ....[17]....
        /*0080*/ 	.word	0xffffffff


	//   ....[18]....
        /*0084*/ 	.word	0xffffffff


	//   ....[19]....
        /*0088*/ 	.word	0xffffffff


	//   ....[20]....
        /*008c*/ 	.word	0xffffffff


	//   ....[21]....
        /*0090*/ 	.word	0xffffffff


	//   ....[22]....
        /*0094*/ 	.word	0xffffffff


	//   ....[23]....
        /*0098*/ 	.word	0xffffffff


	//   ....[24]....
        /*009c*/ 	.word	0xffffffff


	//   ....[25]....
        /*00a0*/ 	.word	0xffffffff


	//   ....[26]....
        /*00a4*/ 	.word	0xffffffff


	//   ....[27]....
        /*00a8*/ 	.word	0xffffffff


	//   ....[28]....
        /*00ac*/ 	.word	0xffffffff


	//   ....[29]....
        /*00b0*/ 	.word	0xffffffff


	//   ....[30]....
        /*00b4*/ 	.word	0xffffffff


	//   ....[31]....
        /*00b8*/ 	.word	0xffffffff


	//   ....[32]....
        /*00bc*/ 	.word	0xffffffff


	//   ....[33]....
        /*00c0*/ 	.word	0xffffffff


	//   ....[34]....
        /*00c4*/ 	.word	0xffffffff


	//   ....[35]....
        /*00c8*/ 	.word	0xffffffff


	//   ....[36]....
        /*00cc*/ 	.word	0xffffffff


	//   ....[37]....
        /*00d0*/ 	.word	0xffffffff


	//   ....[38]....
        /*00d4*/ 	.word	0xffffffff


	//   ....[39]....
        /*00d8*/ 	.word	0xffffffff


	//   ....[40]....
        /*00dc*/ 	.word	0xffffffff


	//   ....[41]....
        /*00e0*/ 	.word	0xffffffff


	//   ....[42]....
        /*00e4*/ 	.word	0xffffffff


	//   ....[43]....
        /*00e8*/ 	.word	0xffffffff


	//   ....[44]....
        /*00ec*/ 	.word	0xffffffff


	//   ....[45]....
        /*00f0*/ 	.word	0xffffffff


	//   ....[46]....
        /*00f4*/ 	.word	0xffffffff


	//   ....[47]....
        /*00f8*/ 	.word	0xffffffff


	//   ....[48]....
        /*00fc*/ 	.word	0xffffffff


	//   ....[49]....
        /*0100*/ 	.word	0xffffffff


	//   ....[50]....
        /*0104*/ 	.word	0xffffffff


	//   ....[51]....
        /*0108*/ 	.word	0xffffffff


	//   ....[52]....
        /*010c*/ 	.word	0xffffffff


	//   ....[53]....
        /*0110*/ 	.word	0xffffffff


	//   ....[54]....
        /*0114*/ 	.word	0xffffffff


	//   ....[55]....
        /*0118*/ 	.word	0xffffffff


	//----- nvinfo : EIATTR_COOP_GROUP_INSTR_OFFSETS
	.align		4
.L_31:
        /*011c*/ 	.byte	0x04, 0x28
        /*011e*/ 	.short	(.L_33 - .L_32)


	//   ....[0]....
.L_32:
        /*0120*/ 	.word	0x00000170


	//   ....[1]....
        /*0124*/ 	.word	0x000001d0


	//   ....[2]....
        /*0128*/ 	.word	0x00000250


	//   ....[3]....
        /*012c*/ 	.word	0x000002e0


	//   ....[4]....
        /*0130*/ 	.word	0x00000350


	//   ....[5]....
        /*0134*/ 	.word	0x000003c0


	//   ....[6]....
        /*0138*/ 	.word	0x00000460


	//   ....[7]....
        /*013c*/ 	.word	0x000004d0


	//   ....[8]....
        /*0140*/ 	.word	0x00000540


	//   ....[9]....
        /*0144*/ 	.word	0x000005b0


	//   ....[10]....
        /*0148*/ 	.word	0x00000650


	//   ....[11]....
        /*014c*/ 	.word	0x000006c0


	//   ....[12]....
        /*0150*/ 	.word	0x00000730


	//   ....[13]....
        /*0154*/ 	.word	0x000007a0


	//   ....[14]....
        /*0158*/ 	.word	0x00000810


	//   ....[15]....
        /*015c*/ 	.word	0x000008b0


	//   ....[16]....
        /*0160*/ 	.word	0x00000920


	//   ....[17]....
        /*0164*/ 	.word	0x00000990


	//   ....[18]....
        /*0168*/ 	.word	0x00000a00


	//   ....[19]....
        /*016c*/ 	.word	0x00000a70


	//   ....[20]....
        /*0170*/ 	.word	0x00000af0


	//   ....[21]....
        /*0174*/ 	.word	0x00000b80


	//   ....[22]....
        /*0178*/ 	.word	0x00000bf0


	//   ....[23]....
        /*017c*/ 	.word	0x00000c60


	//   ....[24]....
        /*0180*/ 	.word	0x00000cd0


	//   ....[25]....
        /*0184*/ 	.word	0x00000d40


	//   ....[26]....
        /*0188*/ 	.word	0x00000db0


	//   ....[27]....
        /*018c*/ 	.word	0x00000e20


	//   ....[28]....
        /*0190*/ 	.word	0x00000ec0


	//   ....[29]....
        /*0194*/ 	.word	0x00000f30


	//   ....[30]....
        /*0198*/ 	.word	0x00000fa0


	//   ....[31]....
        /*019c*/ 	.word	0x00001010


	//   ....[32]....
        /*01a0*/ 	.word	0x00001080


	//   ....[33]....
        /*01a4*/ 	.word	0x000010f0


	//   ....[34]....
        /*01a8*/ 	.word	0x00001160


	//   ....[35]....
        /*01ac*/ 	.word	0x000011e0


	//   ....[36]....
        /*01b0*/ 	.word	0x00001270


	//   ....[37]....
        /*01b4*/ 	.word	0x000012e0


	//   ....[38]....
        /*01b8*/ 	.word	0x00001350


	//   ....[39]....
        /*01bc*/ 	.word	0x000013c0


	//   ....[40]....
        /*01c0*/ 	.word	0x00001430


	//   ....[41]....
        /*01c4*/ 	.word	0x000014a0


	//   ....[42]....
        /*01c8*/ 	.word	0x00001510


	//   ....[43]....
        /*01cc*/ 	.word	0x00001580


	//   ....[44]....
        /*01d0*/ 	.word	0x000015f0


	//   ....[45]....
        /*01d4*/ 	.word	0x00001690


	//   ....[46]....
        /*01d8*/ 	.word	0x00001700


	//   ....[47]....
        /*01dc*/ 	.word	0x00001760


	//   ....[48]....
        /*01e0*/ 	.word	0x000017c0


	//   ....[49]....
        /*01e4*/ 	.word	0x00001820


	//   ....[50]....
        /*01e8*/ 	.word	0x00001880


	//   ....[51]....
        /*01ec*/ 	.word	0x000018e0


	//   ....[52]....
        /*01f0*/ 	.word	0x00001940


	//   ....[53]....
        /*01f4*/ 	.word	0x000019a0


	//   ....[54]....
        /*01f8*/ 	.word	0x00001a00


	//   ....[55]....
        /*01fc*/ 	.word	0x00001a60


	//----- nvinfo : EIATTR_VRC_CTA_INIT_COUNT
	.align		4
.L_33:
        /*0200*/ 	.byte	0x02, 0x4a
	.zero		1
	.zero		1


	//----- nvinfo : EIATTR_EXIT_INSTR_OFFSETS
	.align		4
        /*0204*/ 	.byte	0x04, 0x1c
        /*0206*/ 	.short	(.L_35 - .L_34)


	//   ....[0]....
.L_34:
        /*0208*/ 	.word	0x00001ab0


	//----- nvinfo : EIATTR_CBANK_PARAM_SIZE
	.align		4
.L_35:
        /*020c*/ 	.byte	0x03, 0x19
        /*020e*/ 	.short	0x000c


	//----- nvinfo : EIATTR_PARAM_CBANK
	.align		4
        /*0210*/ 	.byte	0x04, 0x0a
        /*0212*/ 	.short	(.L_37 - .L_36)
	.align		4
.L_36:
        /*0214*/ 	.word	index@(.nv.constant0._Z24partialBitonicSortSharedPij)
        /*0218*/ 	.short	0x0380
        /*021a*/ 	.short	0x000c


	//----- nvinfo : EIATTR_SW_WAR
	.align		4
.L_37:
        /*021c*/ 	.byte	0x04, 0x36
        /*021e*/ 	.short	(.L_39 - .L_38)
.L_38:
        /*0220*/ 	.word	0x00000008
.L_39:


//--------------------- .nv.info._Z17bitonicSortSharedPijj --------------------------
	.section	.nv.info._Z17bitonicSortSharedPijj,"",@"SHT_CUDA_INFO"
	.sectionflags	@""
	.align	4


	//----- nvinfo : EIATTR_CUDA_API_VERSION
	.align		4
        /*0000*/ 	.byte	0x04, 0x37
        /*0002*/ 	.short	(.L_41 - .L_40)
.L_40:
        /*0004*/ 	.word	0x00000082


	//----- nvinfo : EIATTR_KPARAM_INFO
	.align		4
.L_41:
        /*0008*/ 	.byte	0x04, 0x17
        /*000a*/ 	.short	(.L_43 - .L_42)
.L_42:
        /*000c*/ 	.word	0x00000000
        /*0010*/ 	.short	0x0002
        /*0012*/ 	.short	0x000c
        /*0014*/ 	.byte	0x00, 0xf0, 0x11, 0x00


	//----- nvinfo : EIATTR_KPARAM_INFO
	.align		4
.L_43:
        /*0018*/ 	.byte	0x04, 0x17
        /*001a*/ 	.short	(.L_45 - .L_44)
.L_44:
        /*001c*/ 	.word	0x00000000
        /*0020*/ 	.short	0x0001
        /*0022*/ 	.short	0x0008
        /*0024*/ 	.byte	0x00, 0xf0, 0x11, 0x00


	//----- nvinfo : EIATTR_KPARAM_INFO
	.align		4
.L_45:
        /*0028*/ 	.byte	0x04, 0x17
        /*002a*/ 	.short	(.L_47 - .L_46)
.L_46:
        /*002c*/ 	.word	0x00000000
        /*0030*/ 	.short	0x0000
        /*0032*/ 	.short	0x0000
        /*0034*/ 	.byte	0x00, 0xf5, 0x21, 0x00


	//----- nvinfo : EIATTR_SPARSE_MMA_MASK
	.align		4
.L_47:
        /*0038*/ 	.byte	0x03, 0x50
        /*003a*/ 	.short	0x0000


	//----- nvinfo : EIATTR_MAXREG_COUNT
	.align		4
        /*003c*/ 	.byte	0x03, 0x1b
        /*003e*/ 	.short	0x00ff


	//----- nvinfo : EIATTR_NUM_BARRIERS
	.align		4
        /*0040*/ 	.byte	0x02, 0x4c
        /*0042*/ 	.byte	0x01
	.zero		1


	//----- nvinfo : EIATTR_MERCURY_ISA_VERSION
	.align		4
        /*0044*/ 	.byte	0x03, 0x5f
        /*0046*/ 	.short	0x0101


	//----- nvinfo : EIATTR_COOP_GROUP_MASK_REGIDS
	.align		4
        /*0048*/ 	.byte	0x04, 0x29
        /*004a*/ 	.short	(.L_49 - .L_48)


	//   ....[0]....
.L_48:
        /*004c*/ 	.word	0xffffffff


	//   ....[1]....
        /*0050*/ 	.word	0xffffffff


	//   ....[2]....
        /*0054*/ 	.word	0xffffffff


	//   ....[3]....
        /*0058*/ 	.word	0xffffffff


	//----- nvinfo : EIATTR_COOP_GROUP_INSTR_OFFSETS
	.align		4
.L_49:
        /*005c*/ 	.byte	0x04, 0x28
        /*005e*/ 	.short	(.L_51 - .L_50)


	//   ....[0]....
.L_50:
        /*0060*/ 	.word	0x00000140


	//   ....[1]....
        /*0064*/ 	.word	0x00000230


	//   ....[2]....
        /*0068*/ 	.word	0x00000390


	//   ....[3]....
        /*006c*/ 	.word	0x00000490


	//----- nvinfo : EIATTR_VRC_CTA_INIT_COUNT
	.align		4
.L_51:
        /*0070*/ 	.byte	0x02, 0x4a
	.zero		1
	.zero		1


	//----- nvinfo : EIATTR_EXIT_INSTR_OFFSETS
	.align		4
        /*0074*/ 	.byte	0x04, 0x1c
        /*0076*/ 	.short	(.L_53 - .L_52)


	//   ....[0]....
.L_52:
        /*0078*/ 	.word	0x000004e0


	//----- nvinfo : EIATTR_CBANK_PARAM_SIZE
	.align		4
.L_53:
        /*007c*/ 	.byte	0x03, 0x19
        /*007e*/ 	.short	0x0010


	//----- nvinfo : EIATTR_PARAM_CBANK
	.align		4
        /*0080*/ 	.byte	0x04, 0x0a
        /*0082*/ 	.short	(.L_55 - .L_54)
	.align		4
.L_54:
        /*0084*/ 	.word	index@(.nv.constant0._Z17bitonicSortSharedPijj)
        /*0088*/ 	.short	0x0380
        /*008a*/ 	.short	0x0010


	//----- nvinfo : EIATTR_SW_WAR
	.align		4
.L_55:
        /*008c*/ 	.byte	0x04, 0x36
        /*008e*/ 	.short	(.L_57 - .L_56)
.L_56:
        /*0090*/ 	.word	0x00000008
.L_57:


//--------------------- .nv.info._Z18bitonicMergeSharedPijjj --------------------------
	.section	.nv.info._Z18bitonicMergeSharedPijjj,"",@"SHT_CUDA_INFO"
	.sectionflags	@""
	.align	4


	//----- nvinfo : EIATTR_CUDA_API_VERSION
	.align		4
        /*0000*/ 	.byte	0x04, 0x37
        /*0002*/ 	.short	(.L_59 - .L_58)
.L_58:
        /*0004*/ 	.word	0x00000082


	//----- nvinfo : EIATTR_KPARAM_INFO
	.align		4
.L_59:
        /*0008*/ 	.byte	0x04, 0x17
        /*000a*/ 	.short	(.L_61 - .L_60)
.L_60:
        /*000c*/ 	.word	0x00000000
        /*0010*/ 	.short	0x0003
        /*0012*/ 	.short	0x0010
        /*0014*/ 	.byte	0x00, 0xf0, 0x11, 0x00


	//----- nvinfo : EIATTR_KPARAM_INFO
	.align		4
.L_61:
        /*0018*/ 	.byte	0x04, 0x17
        /*001a*/ 	.short	(.L_63 - .L_62)
.L_62:
        /*001c*/ 	.word	0x00000000
        /*0020*/ 	.short	0x0002
        /*0022*/ 	.short	0x000c
        /*0024*/ 	.byte	0x00, 0xf0, 0x11, 0x00


	//----- nvinfo : EIATTR_KPARAM_INFO
	.align		4
.L_63:
        /*0028*/ 	.byte	0x04, 0x17
        /*002a*/ 	.short	(.L_65 - .L_64)
.L_64:
        /*002c*/ 	.word	0x00000000
        /*0030*/ 	.short	0x0001
        /*0032*/ 	.short	0x0008
        /*0034*/ 	.byte	0x00, 0xf0, 0x11, 0x00


	//----- nvinfo : EIATTR_KPARAM_INFO
	.align		4
.L_65:
        /*0038*/ 	.byte	0x04, 0x17
        /*003a*/ 	.short	(.L_67 - .L_66)
.L_66:
        /*003c*/ 	.word	0x00000000
        /*0040*/ 	.short	0x0000
        /*0042*/ 	.short	0x0000
        /*0044*/ 	.byte	0x00, 0xf5, 0x21, 0x00


	//----- nvinfo : EIATTR_SPARSE_MMA_MASK
	.align		4
.L_67:
        /*0048*/ 	.byte	0x03, 0x50
        /*004a*/ 	.short	0x0000


	//----- nvinfo : EIATTR_MAXREG_COUNT
	.align		4
        /*004c*/ 	.byte	0x03, 0x1b
        /*004e*/ 	.short	0x00ff


	//----- nvinfo : EIATTR_NUM_BARRIERS
	.align		4
        /*0050*/ 	.byte	0x02, 0x4c
        /*0052*/ 	.byte	0x01
	.zero		1


	//----- nvinfo : EIATTR_MERCURY_ISA_VERSION
	.align		4
        /*0054*/ 	.byte	0x03, 0x5f
        /*0056*/ 	.short	0x0101


	//----- nvinfo : EIATTR_COOP_GROUP_MASK_REGIDS
	.align		4
        /*0058*/ 	.byte	0x04, 0x29
        /*005a*/ 	.short	(.L_69 - .L_68)


	//   ....[0]....
.L_68:
        /*005c*/ 	.word	0xffffffff


	//   ....[1]....
        /*0060*/ 	.word	0xffffffff


	//   ....[2]....
        /*0064*/ 	.word	0xffffffff


	//   ....[3]....
        /*0068*/ 	.word	0xffffffff


	//   ....[4]....
        /*006c*/ 	.word	0xffffffff


	//   ....[5]....
        /*0070*/ 	.word	0xffffffff


	//   ....[6]....
        /*0074*/ 	.word	0xffffffff


	//   ....[7]....
        /*0078*/ 	.word	0xffffffff


	//   ....[8]....
        /*007c*/ 	.word	0xffffffff


	//   ....[9]....
        /*0080*/ 	.word	0xffffffff


	//   ....[10]....
        /*0084*/ 	.word	0xffffffff


	//----- nvinfo : EIATTR_COOP_GROUP_INSTR_OFFSETS
	.align		4
.L_69:
        /*0088*/ 	.byte	0x04, 0x28
        /*008a*/ 	.short	(.L_71 - .L_70)


	//   ....[0]....
.L_70:
        /*008c*/ 	.word	0x000001c0


	//   ....[1]....
        /*0090*/ 	.word	0x00000290


	//   ....[2]....
        /*0094*/ 	.word	0x00000340


	//   ....[3]....
        /*0098*/ 	.word	0x000003f0


	//   ....[4]....
        /*009c*/ 	.word	0x000004a0


	//   ....[5]....
        /*00a0*/ 	.word	0x00000550


	//   ....[6]....
        /*00a4*/ 	.word	0x00000600


	//   ....[7]....
        /*00a8*/ 	.word	0x000006b0


	//   ....[8]....
        /*00ac*/ 	.word	0x00000770


	//   ....[9]....
        /*00b0*/ 	.word	0x000007f0


	//   ....[10]....
        /*00b4*/ 	.word	0x00000870


	//----- nvinfo : EIATTR_VRC_CTA_INIT_COUNT
	.align		4
.L_71:
        /*00b8*/ 	.byte	0x02, 0x4a
	.zero		1
	.zero		1


	//----- nvinfo : EIATTR_EXIT_INSTR_OFFSETS
	.align		4
        /*00bc*/ 	.byte	0x04, 0x1c
        /*00be*/ 	.short	(.L_73 - .L_72)


	//   ....[0]....
.L_72:
        /*00c0*/ 	.word	0x000008c0


	//----- nvinfo : EIATTR_CBANK_PARAM_SIZE
	.align		4
.L_73:
        /*00c4*/ 	.byte	0x03, 0x19
        /*00c6*/ 	.short	0x0014


	//----- nvinfo : EIATTR_PARAM_CBANK
	.align		4
        /*00c8*/ 	.byte	0x04, 0x0a
        /*00ca*/ 	.short	(.L_75 - .L_74)
	.align		4
.L_74:
        /*00cc*/ 	.word	index@(.nv.constant0._Z18bitonicMergeSharedPijjj)
        /*00d0*/ 	.short	0x0380
        /*00d2*/ 	.short	0x0014


	//----- nvinfo : EIATTR_SW_WAR
	.align		4
.L_75:
        /*00d4*/ 	.byte	0x04, 0x36
        /*00d6*/ 	.short	(.L_77 - .L_76)
.L_76:
        /*00d8*/ 	.word	0x00000008
.L_77:


//--------------------- .nv.info._Z18bitonicMergeGlobalPijjjj --------------------------
	.section	.nv.info._Z18bitonicMergeGlobalPijjjj,"",@"SHT_CUDA_INFO"
	.sectionflags	@""
	.align	4


	//----- nvinfo : EIATTR_CUDA_API_VERSION
	.align		4
        /*0000*/ 	.byte	0x04, 0x37
        /*0002*/ 	.short	(.L_79 - .L_78)
.L_78:
        /*0004*/ 	.word	0x00000082


	//----- nvinfo : EIATTR_KPARAM_INFO
	.align		4
.L_79:
        /*0008*/ 	.byte	0x04, 0x17
        /*000a*/ 	.short	(.L_81 - .L_80)
.L_80:
        /*000c*/ 	.word	0x00000000
        /*0010*/ 	.short	0x0004
        /*0012*/ 	.short	0x0014
        /*0014*/ 	.byte	0x00, 0xf0, 0x11, 0x00


	//----- nvinfo : EIATTR_KPARAM_INFO
	.align		4
.L_81:
        /*0018*/ 	.byte	0x04, 0x17
        /*001a*/ 	.short	(.L_83 - .L_82)
.L_82:
        /*001c*/ 	.word	0x00000000
        /*0020*/ 	.short	0x0003
        /*0022*/ 	.short	0x0010
        /*0024*/ 	.byte	0x00, 0xf0, 0x11, 0x00


	//----- nvinfo : EIATTR_KPARAM_INFO
	.align		4
.L_83:
        /*0028*/ 	.byte	0x04, 0x17
        /*002a*/ 	.short	(.L_85 - .L_84)
.L_84:
        /*002c*/ 	.word	0x00000000
        /*0030*/ 	.short	0x0002
        /*0032*/ 	.short	0x000c
        /*0034*/ 	.byte	0x00, 0xf0, 0x11, 0x00


	//----- nvinfo : EIATTR_KPARAM_INFO
	.align		4
.L_85:
        /*0038*/ 	.byte	0x04, 0x17
        /*003a*/ 	.short	(.L_87 - .L_86)
.L_86:
        /*003c*/ 	.word	0x00000000
        /*0040*/ 	.short	0x0001
        /*0042*/ 	.short	0x0008
        /*0044*/ 	.byte	0x00, 0xf0, 0x11, 0x00


	//----- nvinfo : EIATTR_KPARAM_INFO
	.align		4
.L_87:
        /*0048*/ 	.byte	0x04, 0x17
        /*004a*/ 	.short	(.L_89 - .L_88)
.L_88:
        /*004c*/ 	.word	0x00000000
        /*0050*/ 	.short	0x0000
        /*0052*/ 	.short	0x0000
        /*0054*/ 	.byte	0x00, 0xf5, 0x21, 0x00


	//----- nvinfo : EIATTR_SPARSE_MMA_MASK
	.align		4
.L_89:
        /*0058*/ 	.byte	0x03, 0x50
        /*005a*/ 	.short	0x0000


	//----- nvinfo : EIATTR_MAXREG_COUNT
	.align		4
        /*005c*/ 	.byte	0x03, 0x1b
        /*005e*/ 	.short	0x00ff


	//----- nvinfo : EIATTR_MERCURY_ISA_VERSION
	.align		4
        /*0060*/ 	.byte	0x03, 0x5f
        /*0062*/ 	.short	0x0101


	//----- nvinfo : EIATTR_VRC_CTA_INIT_COUNT
	.align		4
        /*0064*/ 	.byte	0x02, 0x4a
	.zero		1
	.zero		1


	//----- nvinfo : EIATTR_EXIT_INSTR_OFFSETS
	.align		4
        /*0068*/ 	.byte	0x04, 0x1c
        /*006a*/ 	.short	(.L_91 - .L_90)


	//   ....[0]....
.L_90:
        /*006c*/ 	.word	0x000001a0


	//   ....[1]....
        /*0070*/ 	.word	0x000001d0


	//----- nvinfo : EIATTR_CBANK_PARAM_SIZE
	.align		4
.L_91:
        /*0074*/ 	.byte	0x03, 0x19
        /*0076*/ 	.short	0x0018


	//----- nvinfo : EIATTR_PARAM_CBANK
	.align		4
        /*0078*/ 	.byte	0x04, 0x0a
        /*007a*/ 	.short	(.L_93 - .L_92)
	.align		4
.L_92:
        /*007c*/ 	.word	index@(.nv.constant0._Z18bitonicMergeGlobalPijjjj)
        /*0080*/ 	.short	0x0380
        /*0082*/ 	.short	0x0018


	//----- nvinfo : EIATTR_SW_WAR
	.align		4
.L_93:
        /*0084*/ 	.byte	0x04, 0x36
        /*0086*/ 	.short	(.L_95 - .L_94)
.L_94:
        /*0088*/ 	.word	0x00000008
.L_95:


//--------------------- .nv.callgraph             --------------------------
	.section	.nv.callgraph,"",@"SHT_CUDA_CALLGRAPH"
	.align	4
	.sectionentsize	8
	.align		4
        /*0000*/ 	.word	0x00000000
	.align		4
        /*0004*/ 	.word	0xffffffff
	.align		4
        /*0008*/ 	.word	0x00000000
	.align		4
        /*000c*/ 	.word	0xfffffffe
	.align		4
        /*0010*/ 	.word	0x00000000
	.align		4
        /*0014*/ 	.word	0xfffffffd
	.align		4
        /*0018*/ 	.word	0x00000000
	.align		4
        /*001c*/ 	.word	0xfffffffc


//--------------------- .text._Z24partialBitonicSortSharedPij --------------------------
	.section	.text._Z24partialBitonicSortSharedPij,"ax",@progbits
	.align	128
        .global         _Z24partialBitonicSortSharedPij
        .type           _Z24partialBitonicSortSharedPij,@function
        .size           _Z24partialBitonicSortSharedPij,(.L_x_9 - _Z24partialBitonicSortSharedPij)
        .other          _Z24partialBitonicSortSharedPij,@"STO_CUDA_ENTRY STV_DEFAULT"
_Z24partialBitonicSortSharedPij:
.text._Z24partialBitonicSortSharedPij:
[----:B------:R-:W-:Y:S01]  /*0000*/  LDC R1, c[0x0][0x37c] ;  /* 0x0000df00ff017b82 */ /* 0x000fe20000000800 */
[----:B------:R-:W0:Y:S07]  /*0010*/  S2R R6, SR_CTAID.X ;  /* 0x0000000000067919 */ /* 0x000e2e0000002500 */
[----:B------:R-:W1:Y:S01]  /*0020*/  LDC.64 R4, c[0x0][0x380] ;  /* 0x0000e000ff047b82 */ /* 0x000e620000000a00 */
[----:B------:R-:W2:Y:S01]  /*0030*/  LDCU.64 UR6, c[0x0][0x358] ;  /* 0x00006b00ff0677ac */ /* 0x000ea20008000a00 */
[----:B------:R-:W3:Y:S01]  /*0040*/  S2R R0, SR_TID.X ;  /* 0x0000000000007919 */ /* 0x000ee20000002100 */
[----:B0-----:R-:W-:-:S05]  /*0050*/  IMAD.SHL.U32 R3, R6, 0x400, RZ ;  /* 0x0000040006037824 */ /* 0x001fca00078e00ff */
[----:B---3--:R-:W-:-:S05]  /*0060*/  LOP3.LUT R3, R3, R0, RZ, 0xfc, !PT ;  /* 0x0000000003037212 */ /* 0x008fca00078efcff */
[C---:B------:R-:W-:Y:S02]  /*0070*/  VIADD R7, R3.reuse, 0x200 ;  /* 0x0000020003077836 */ /* 0x040fe40000000000 */
[----:B-1----:R-:W-:-:S04]  /*0080*/  IMAD.WIDE.U32 R2, R3, 0x4, R4 ;  /* 0x0000000403027825 */ /* 0x002fc800078e0004 */
[----:B------:R-:W-:Y:S01]  /*0090*/  IMAD.WIDE.U32 R4, R7, 0x4, R4 ;  /* 0x0000000407047825 */ /* 0x000fe200078e0004 */
[----:B--2---:R-:W2:Y:S04]  /*00a0*/  LDG.E R10, desc[UR6][R2.64] ;  /* 0x00000006020a7981 */ /* 0x004ea8000c1e1900 */
[----:B------:R-:W3:Y:S01]  /*00b0*/  LDG.E R12, desc[UR6][R4.64] ;  /* 0x00000006040c7981 */ /* 0x000ee2000c1e1900 */
[----:B------:R-:W0:Y:S01]  /*00c0*/  S2UR UR5, SR_CgaCtaId ;  /* 0x00000000000579c3 */ /* 0x000e220000008800 */
[----:B------:R-:W-:Y:S01]  /*00d0*/  UMOV UR4, 0x400 ;  /* 0x0000040000047882 */ /* 0x000fe20000000000 */
[----:B------:R-:W-:Y:S02]  /*00e0*/  LOP3.LUT P0, R9, R0, 0x1, RZ, 0xc0, !PT ;  /* 0x0000000100097812 */ /* 0x000fe4000780c0ff */
[----:B------:R-:W-:-:S03]  /*00f0*/  LOP3.LUT R6, R6, 0x1, RZ, 0xc0, !PT ;  /* 0x0000000106067812 */ /* 0x000fc600078ec0ff */
[----:B------:R-:W-:Y:S01]  /*0100*/  IMAD R9, R0, 0x2, -R9 ;  /* 0x0000000200097824 */ /* 0x000fe200078e0a09 */
[----:B0-----:R-:W-:-:S06]  /*0110*/  ULEA UR4, UR5, UR4, 0x18 ;  /* 0x0000000405047291 */ /* 0x001fcc000f8ec0ff */
[----:B------:R-:W-:Y:S02]  /*0120*/  LEA R7, R0, UR4, 0x2 ;  /* 0x0000000400077c11 */ /* 0x000fe4000f8e10ff */
[----:B------:R-:W-:-:S03]  /*0130*/  LEA R9, R9, UR4, 0x2 ;  /* 0x0000000409097c11 */ /* 0x000fc6000f8e10ff */
[----:B------:R-:W-:Y:S01]  /*0140*/  IMAD R8, R0, 0x4, R7 ;  /* 0x0000000400087824 */ /* 0x000fe200078e0207 */
[----:B--2---:R-:W-:Y:S04]  /*0150*/  STS [R7], R10 ;  /* 0x0000000a07007388 */ /* 0x004fe80000000800 */
[----:B---3--:R-:W-:Y:S01]  /*0160*/  STS [R7+0x800], R12 ;  /* 0x0008000c07007388 */ /* 0x008fe20000000800 */
[----:B------:R-:W-:Y:S06]  /*0170*/  BAR.SYNC.DEFER_BLOCKING 0x0 ;  /* 0x0000000000007b1d */ /* 0x000fec0000010000 */
[----:B------:R-:W-:Y:S04]  /*0180*/  LDS R11, [R8] ;  /* 0x00000000080b7984 */ /* 0x000fe80000000800 */
[----:B------:R-:W0:Y:S02]  /*0190*/  LDS R13, [R8+0x4] ;  /* 0x00000400080d7984 */ /* 0x000e240000000800 */
[----:B0-----:R-:W-:-:S13]  /*01a0*/  ISETP.GT.XOR P0, PT, R11, R13, !P0 ;  /* 0x0000000d0b00720c */ /* 0x001fda0004704a70 */
[----:B------:R-:W-:Y:S04]  /*01b0*/  @P0 STS [R8], R13 ;  /* 0x0000000d08000388 */ /* 0x000fe80000000800 */
[----:B------:R0:W-:Y:S01]  /*01c0*/  @P0 STS [R8+0x4], R11 ;  /* 0x0000040b08000388 */ /* 0x0001e20000000800 */
[----:B------:R-:W-:Y:S01]  /*01d0*/  BAR.SYNC.DEFER_BLOCKING 0x0 ;  /* 0x0000000000007b1d */ /* 0x000fe20000010000 */
[----:B------:R-:W-:-:S05]  /*01e0*/  LOP3.LUT P0, R10, R0, 0x2, RZ, 0xc0, !PT ;  /* 0x00000002000a7812 */ /* 0x000fca000780c0ff */
[----:B------:R-:W-:Y:S01]  /*01f0*/  LDS R12, [R9] ;  /* 0x00000000090c7984 */ /* 0x000fe20000000800 */
[----:B0-----:R-:W-:-:S03]  /*0200*/  LOP3.LUT R11, R0, 0x3, RZ, 0xc0, !PT ;  /* 0x00000003000b7812 */ /* 0x001fc600078ec0ff */
[----:B------:R-:W0:Y:S02]  /*0210*/  LDS R14, [R9+0x8] ;  /* 0x00000800090e7984 */ /* 0x000e240000000800 */
[----:B0-----:R-:W-:-:S13]  /*0220*/  ISETP.GT.XOR P0, PT, R12, R14, !P0 ;  /* 0x0000000e0c00720c */ /* 0x001fda0004704a70 */
[----:B------:R-:W-:Y:S04]  /*0230*/  @P0 STS [R9], R14 ;  /* 0x0000000e09000388 */ /* 0x000fe80000000800 */
[----:B------:R-:W-:Y:S01]  /*0240*/  @P0 STS [R9+0x8], R12 ;  /* 0x0000080c09000388 */ /* 0x000fe20000000800 */
[----:B------:R-:W-:Y:S06]  /*0250*/  BAR.SYNC.DEFER_BLOCKING 0x0 ;  /* 0x0000000000007b1d */ /* 0x000fec0000010000 */
[----:B------:R-:W-:Y:S04]  /*0260*/  LDS R15, [R8] ;  /* 0x00000000080f7984 */ /* 0x000fe80000000800 */
[----:B------:R-:W0:Y:S02]  /*0270*/  LDS R13, [R8+0x4] ;  /* 0x00000400080d7984 */ /* 0x000e240000000800 */
[----:B0-----:R-:W-:-:S04]  /*0280*/  ISETP.GT.AND P0, PT, R15, R13, PT ;  /* 0x0000000d0f00720c */ /* 0x001fc80003f04270 */
[----:B------:R-:W-:Y:S01]  /*0290*/  ISETP.EQ.XOR P0, PT, R10, RZ, P0 ;  /* 0x000000ff0a00720c */ /* 0x000fe20000702a70 */
[----:B------:R-:W-:-:S05]  /*02a0*/  IMAD R10, R0, 0x2, -R11 ;  /* 0x00000002000a7824 */ /* 0x000fca00078e0a0b */
[----:B------:R-:W-:-:S07]  /*02b0*/  LEA R10, R10, UR4, 0x2 ;  /* 0x000000040a0a7c11 */ /* 0x000fce000f8e10ff */
[----:B------:R-:W-:Y:S04]  /*02c0*/  @P0 STS [R8], R13 ;  /* 0x0000000d08000388 */ /* 0x000fe80000000800 */
[----:B------:R-:W-:Y:S01]  /*02d0*/  @P0 STS [R8+0x4], R15 ;  /* 0x0000040f08000388 */ /* 0x000fe20000000800 */
[----:B------:R-:W-:Y:S01]  /*02e0*/  BAR.SYNC.DEFER_BLOCKING 0x0 ;  /* 0x0000000000007b1d */ /* 0x000fe20000010000 */
[----:B------:R-:W-:-:S05]  /*02f0*/  LOP3.LUT P0, R11, R0, 0x4, RZ, 0xc0, !PT ;  /* 0x00000004000b7812 */ /* 0x000fca000780c0ff */
[----:B------:R-:W-:Y:S04]  /*0300*/  LDS R17, [R10] ;  /* 0x000000000a117984 */ /* 0x000fe80000000800 */
        /* <DEDUP_REMOVED lines=8> */
[----:B------:R-:W-:-:S13]  /*0390*/  ISETP.EQ.XOR P0, PT, R11, RZ, P0 ;  /* 0x000000ff0b00720c */ /* 0x000fda0000702a70 */
[----:B------:R-:W-:Y:S04]  /*03a0*/  @P0 STS [R9], R13 ;  /* 0x0000000d09000388 */ /* 0x000fe80000000800 */
[----:B------:R-:W-:Y:S01]  /*03b0*/  @P0 STS [R9+0x8], R14 ;  /* 0x0000080e09000388 */ /* 0x000fe20000000800 */
[----:B------:R-:W-:Y:S06]  /*03c0*/  BAR.SYNC.DEFER_BLOCKING 0x0 ;  /* 0x0000000000007b1d */ /* 0x000fec0000010000 */
[----:B------:R-:W-:Y:S04]  /*03d0*/  LDS R15, [R8] ;  /* 0x00000000080f7984 */ /* 0x000fe80000000800 */
[----:B------:R-:W0:Y:S02]  /*03e0*/  LDS R12, [R8+0x4] ;  /* 0x00000400080c7984 */ /* 0x000e240000000800 */
[----:B0-----:R-:W-:-:S04]  /*03f0*/  ISETP.GT.AND P0, PT, R15, R12, PT ;  /* 0x0000000c0f00720c */ /* 0x001fc80003f04270 */
[----:B------:R-:W-:Y:S02]  /*0400*/  ISETP.EQ.XOR P0, PT, R11, RZ, P0 ;  /* 0x000000ff0b00720c */ /* 0x000fe40000702a70 */
[----:B------:R-:W-:-:S05]  /*0410*/  LOP3.LUT R11, R0, 0x7, RZ, 0xc0, !PT ;  /* 0x00000007000b7812 */ /* 0x000fca00078ec0ff */
[----:B------:R-:W-:-:S05]  /*0420*/  IMAD R11, R0, 0x2, -R11 ;  /* 0x00000002000b7824 */ /* 0x000fca00078e0a0b */
[----:B------:R-:W-:Y:S01]  /*0430*/  LEA R11, R11, UR4, 0x2 ;  /* 0x000000040b0b7c11 */ /* 0x000fe2000f8e10ff */
        /* <DEDUP_REMOVED lines=98> */
[----:B------:R0:W-:Y:S01]  /*0a60*/  @P0 STS [R10+0x10], R17 ;  /* 0x000010110a000388 */ /* 0x0001e20000000800 */
[----:B------:R-:W-:Y:S01]  /*0a70*/  BAR.SYNC.DEFER_BLOCKING 0x0 ;  /* 0x0000000000007b1d */ /* 0x000fe20000010000 */
[----:B0-----:R-:W-:-:S05]  /*0a80*/  LOP3.LUT R17, R0, 0x3f, RZ, 0xc0, !PT ;  /* 0x0000003f00117812 */ /* 0x001fca00078ec0ff */
        /* <DEDUP_REMOVED lines=193> */
[----:B------:R-:W-:-:S05]  /*16a0*/  ISETP.NE.U32.AND P0, PT, R6, 0x1, PT ;  /* 0x000000010600780c */ /* 0x000fca0003f05070 */
[----:B------:R-:W-:Y:S04]  /*16b0*/  LDS R0, [R17] ;  /* 0x0000000011007984 */ /* 0x000fe80000000800 */
[----:B------:R-:W0:Y:S02]  /*16c0*/  LDS R18, [R17+0x800] ;  /* 0x0008000011127984 */ /* 0x000e240000000800 */
[----:B0-----:R-:W-:-:S13]  /*16d0*/  ISETP.LE.XOR P1, PT, R0, R18, !P0 ;  /* 0x000000120000720c */ /* 0x001fda0004723a70 */
[----:B------:R-:W-:Y:S04]  /*16e0*/  @P1 STS [R17], R18 ;  /* 0x0000001211001388 */ /* 0x000fe80000000800 */
[----:B------:R-:W-:Y:S01]  /*16f0*/  @P1 STS [R17+0x800], R0 ;  /* 0x0008000011001388 */ /* 0x000fe20000000800 */
[----:B------:R-:W-:Y:S06]  /*1700*/  BAR.SYNC.DEFER_BLOCKING 0x0 ;  /* 0x0000000000007b1d */ /* 0x000fec0000010000 */
        /* <DEDUP_REMOVED lines=54> */
[----:B------:R-:W0:Y:S04]  /*1a70*/  LDS R13, [R7] ;  /* 0x00000000070d7984 */ /* 0x000e280000000800 */
[----:B------:R-:W1:Y:S04]  /*1a80*/  LDS R17, [R7+0x800] ;  /* 0x0008000007117984 */ /* 0x000e680000000800 */
[----:B0-----:R-:W-:Y:S04]  /*1a90*/  STG.E desc[UR6][R2.64], R13 ;  /* 0x0000000d02007986 */ /* 0x001fe8000c101906 */
[----:B-1----:R-:W-:Y:S01]  /*1aa0*/  STG.E desc[UR6][R4.64], R17 ;  /* 0x0000001104007986 */ /* 0x002fe2000c101906 */
[----:B------:R-:W-:Y:S05]  /*1ab0*/  EXIT ;  /* 0x000000000000794d */ /* 0x000fea0003800000 */
.L_x_0:
[----:B------:R-:W-:-:S00]  /*1ac0*/  BRA `(.L_x_0) ;  /* 0xfffffffc00fc7947 */ /* 0x000fc0000383ffff */
[----:B------:R-:W-:-:S00]  /*1ad0*/  NOP ;  /* 0x0000000000007918 */ /* 0x000fc00000000000 */
        /* <DEDUP_REMOVED lines=10> */
.L_x_9:


//--------------------- .text._Z17bitonicSortSharedPijj --------------------------
	.section	.text._Z17bitonicSortSharedPijj,"ax",@progbits
	.align	128
        .global         _Z17bitonicSortSharedPijj
        .type           _Z17bitonicSortSharedPijj,@function
        .size           _Z17bitonicSortSharedPijj,(.L_x_10 - _Z17bitonicSortSharedPijj)
        .other          _Z17bitonicSortSharedPijj,@"STO_CUDA_ENTRY STV_DEFAULT"
_Z17bitonicSortSharedPijj:
.text._Z17bitonicSortSharedPijj:
[----:B------:R-:W-:Y:S01]  /*0000*/  LDC R1, c[0x0][0x37c] ;  /* 0x0000df00ff017b82 */ /* 0x000fe20000000800 */
[----:B------:R-:W0:Y:S07]  /*0010*/  S2R R0, SR_TID.X ;  /* 0x0000000000007919 */ /* 0x000e2e0000002100 */
[----:B------:R-:W1:Y:S01]  /*0020*/  S2UR UR4, SR_CTAID.X ;  /* 0x00000000000479c3 */ /* 0x000e620000002500 */
[----:B------:R-:W2:Y:S07]  /*0030*/  LDCU.64 UR8, c[0x0][0x358] ;  /* 0x00006b00ff0877ac */ /* 0x000eae0008000a00 */
[----:B------:R-:W3:Y:S01]  /*0040*/  LDC.64 R4, c[0x0][0x380] ;  /* 0x0000e000ff047b82 */ /* 0x000ee20000000a00 */
[----:B-1----:R-:W-:-:S06]  /*0050*/  USHF.L.U32 UR4, UR4, 0xa, URZ ;  /* 0x0000000a04047899 */ /* 0x002fcc00080006ff */
[----:B0-----:R-:W-:-:S05]  /*0060*/  LOP3.LUT R3, R0, UR4, RZ, 0xfc, !PT ;  /* 0x0000000400037c12 */ /* 0x001fca000f8efcff */
[C---:B------:R-:W-:Y:S02]  /*0070*/  VIADD R7, R3.reuse, 0x200 ;  /* 0x0000020003077836 */ /* 0x040fe40000000000 */
[----:B---3--:R-:W-:-:S04]  /*0080*/  IMAD.WIDE.U32 R2, R3, 0x4, R4 ;  /* 0x0000000403027825 */ /* 0x008fc800078e0004 */
[----:B------:R-:W-:Y:S02]  /*0090*/  IMAD.WIDE.U32 R4, R7, 0x4, R4 ;  /* 0x0000000407047825 */ /* 0x000fe400078e0004 */
[----:B--2---:R-:W2:Y:S04]  /*00a0*/  LDG.E R7, desc[UR8][R2.64] ;  /* 0x0000000802077981 */ /* 0x004ea8000c1e1900 */
[----:B------:R-:W3:Y:S01]  /*00b0*/  LDG.E R9, desc[UR8][R4.64] ;  /* 0x0000000804097981 */ /* 0x000ee2000c1e1900 */
[----:B------:R-:W0:Y:S01]  /*00c0*/  S2UR UR5, SR_CgaCtaId ;  /* 0x00000000000579c3 */ /* 0x000e220000008800 */
[----:B------:R-:W-:Y:S02]  /*00d0*/  UMOV UR4, 0x400 ;  /* 0x0000040000047882 */ /* 0x000fe40000000000 */
[----:B0-----:R-:W-:Y:S01]  /*00e0*/  ULEA UR4, UR5, UR4, 0x18 ;  /* 0x0000000405047291 */ /* 0x001fe2000f8ec0ff */
[----:B------:R-:W0:Y:S05]  /*00f0*/  LDCU UR5, c[0x0][0x388] ;  /* 0x00007100ff0577ac */ /* 0x000e2a0008000800 */
[----:B------:R-:W-:Y:S01]  /*0100*/  LEA R6, R0, UR4, 0x2 ;  /* 0x0000000400067c11 */ /* 0x000fe2000f8e10ff */
[----:B0-----:R-:W-:-:S04]  /*0110*/  UISETP.GE.U32.AND UP0, UPT, UR5, 0x2, UPT ;  /* 0x000000020500788c */ /* 0x001fc8000bf06070 */
[----:B--2---:R0:W-:Y:S04]  /*0120*/  STS [R6], R7 ;  /* 0x0000000706007388 */ /* 0x0041e80000000800 */
[----:B---3--:R0:W-:Y:S01]  /*0130*/  STS [R6+0x800], R9 ;  /* 0x0008000906007388 */ /* 0x0081e20000000800 */
[----:B------:R-:W-:Y:S06]  /*0140*/  BAR.SYNC.DEFER_BLOCKING 0x0 ;  /* 0x0000000000007b1d */ /* 0x000fec0000010000 */
[----:B------:R-:W-:Y:S05]  /*0150*/  BRA.U !UP0, `(.L_x_1) ;  /* 0x0000000108cc7547 */ /* 0x000fea000b800000 */
[----:B------:R-:W0:Y:S02]  /*0160*/  LDCU UR5, c[0x0][0x388] ;  /* 0x00007100ff0577ac */ /* 0x000e240008000800 */
[----:B0-----:R-:W-:Y:S01]  /*0170*/  IMAD.U32 R7, RZ, RZ, UR5 ;  /* 0x00000005ff077e24 */ /* 0x001fe2000f8e00ff */
[----:B------:R-:W-:-:S06]  /*0180*/  UMOV UR5, 0x2 ;  /* 0x0000000200057882 */ /* 0x000fcc0000000000 */
.L_x_4:
[----:B------:R-:W-:Y:S01]  /*0190*/  UISETP.NE.AND UP0, UPT, UR5, URZ, UPT ;  /* 0x000000ff0500728c */ /* 0x000fe2000bf05270 */
[----:B------:R-:W0:Y:S08]  /*01a0*/  LDCU UR10, c[0x0][0x388] ;  /* 0x00007100ff0a77ac */ /* 0x000e300008000800 */
[----:B------:R-:W-:Y:S05]  /*01b0*/  BRA.U !UP0, `(.L_x_2) ;  /* 0x00000001085c7547 */ /* 0x000fea000b800000 */
[----:B------:R-:W1:Y:S01]  /*01c0*/  LDCU UR7, c[0x0][0x38c] ;  /* 0x00007180ff0777ac */ /* 0x000e620008000800 */
[----:B------:R-:W-:Y:S01]  /*01d0*/  IMAD.U32 R9, RZ, RZ, UR5 ;  /* 0x00000005ff097e24 */ /* 0x000fe2000f8e00ff */
[----:B------:R-:W-:-:S06]  /*01e0*/  USHF.R.U32.HI UR6, URZ, 0x1, UR5 ;  /* 0x00000001ff067899 */ /* 0x000fcc0008011605 */
[----:B------:R-:W-:-:S04]  /*01f0*/  LOP3.LUT P0, RZ, R0, UR6, RZ, 0xc0, !PT ;  /* 0x0000000600ff7c12 */ /* 0x000fc8000f80c0ff */
[----:B------:R-:W-:-:S04]  /*0200*/  SEL R8, RZ, 0x1, !P0 ;  /* 0x00000001ff087807 */ /* 0x000fc80004000000 */
[----:B-1----:R-:W-:-:S07]  /*0210*/  LOP3.LUT R13, R8, UR7, RZ, 0x3c, !PT ;  /* 0x00000007080d7c12 */ /* 0x002fce000f8e3cff */
.L_x_3:
[----:B------:R-:W-:Y:S01]  /*0220*/  SHF.R.U32.HI R10, RZ, 0x1, R9 ;  /* 0x00000001ff0a7819 */ /* 0x000fe20000011609 */
[----:B------:R-:W-:Y:S04]  /*0230*/  BAR.SYNC.DEFER_BLOCKING 0x0 ;  /* 0x0000000000007b1d */ /* 0x000fe80000010000 */
[----:B------:R-:W-:-:S05]  /*0240*/  VIADD R11, R10, 0xffffffff ;  /* 0xffffffff0a0b7836 */ /* 0x000fca0000000000 */
[----:B------:R-:W-:-:S05]  /*0250*/  LOP3.LUT R11, R11, R0, RZ, 0xc0, !PT ;  /* 0x000000000b0b7212 */ /* 0x000fca00078ec0ff */
[----:B------:R-:W-:-:S05]  /*0260*/  IMAD R11, R0, 0x2, -R11 ;  /* 0x00000002000b7824 */ /* 0x000fca00078e0a0b */
[----:B------:R-:W-:-:S05]  /*0270*/  LEA R11, R11, UR4, 0x2 ;  /* 0x000000040b0b7c11 */ /* 0x000fca000f8e10ff */
[----:B------:R-:W-:Y:S01]  /*0280*/  IMAD R15, R10, 0x4, R11 ;  /* 0x000000040a0f7824 */ /* 0x000fe200078e020b */
[----:B------:R-:W-:Y:S04]  /*0290*/  LDS R12, [R11] ;  /* 0x000000000b0c7984 */ /* 0x000fe80000000800 */
[----:B------:R-:W1:Y:S02]  /*02a0*/  LDS R14, [R15] ;  /* 0x000000000f0e7984 */ /* 0x000e640000000800 */
[----:B-1----:R-:W-:-:S04]  /*02b0*/  ISETP.GT.AND P0, PT, R12, R14, PT ;  /* 0x0000000e0c00720c */ /* 0x002fc80003f04270 */
[----:B------:R-:W-:-:S04]  /*02c0*/  SEL R8, RZ, 0x1, !P0 ;  /* 0x00000001ff087807 */ /* 0x000fc80004000000 */
[----:B------:R-:W-:-:S13]  /*02d0*/  ISETP.NE.AND P0, PT, R13, R8, PT ;  /* 0x000000080d00720c */ /* 0x000fda0003f05270 */
[----:B------:R1:W-:Y:S04]  /*02e0*/  @!P0 STS [R11], R14 ;  /* 0x0000000e0b008388 */ /* 0x0003e80000000800 */
[----:B------:R1:W-:Y:S01]  /*02f0*/  @!P0 STS [R15], R12 ;  /* 0x0000000c0f008388 */ /* 0x0003e20000000800 */
[----:B------:R-:W-:Y:S01]  /*0300*/  ISETP.GT.U32.AND P0, PT, R9, 0x3, PT ;  /* 0x000000030900780c */ /* 0x000fe20003f04070 */
[----:B------:R-:W-:-:S12]  /*0310*/  IMAD.MOV.U32 R9, RZ, RZ, R10 ;  /* 0x000000ffff097224 */ /* 0x000fd800078e000a */
[----:B-1----:R-:W-:Y:S05]  /*0320*/  @P0 BRA `(.L_x_3) ;  /* 0xfffffffc00bc0947 */ /* 0x002fea000383ffff */
.L_x_2:
[----:B------:R-:W-:-:S04]  /*0330*/  USHF.L.U32 UR5, UR5, 0x1, URZ ;  /* 0x0000000105057899 */ /* 0x000fc800080006ff */
[----:B0-----:R-:W-:-:S09]  /*0340*/  UISETP.GT.U32.AND UP0, UPT, UR5, UR10, UPT ;  /* 0x0000000a0500728c */ /* 0x001fd2000bf04070 */
[----:B------:R-:W-:Y:S05]  /*0350*/  BRA.U !UP0, `(.L_x_4) ;  /* 0xfffffffd088c7547 */ /* 0x000fea000b83ffff */
[----:B------:R-:W0:Y:S01]  /*0360*/  LDCU UR5, c[0x0][0x38c] ;  /* 0x00007180ff0577ac */ /* 0x000e220008000800 */
[----:B------:R-:W-:Y:S01]  /*0370*/  NOP ;  /* 0x0000000000007918 */ /* 0x000fe20000000000 */
.L_x_5:
        /* <DEDUP_REMOVED lines=11> */
[----:B0-----:R-:W-:-:S13]  /*0430*/  ISETP.NE.AND P0, PT, R8, UR5, PT ;  /* 0x0000000508007c0c */ /* 0x001fda000bf05270 */
[----:B------:R1:W-:Y:S04]  /*0440*/  @!P0 STS [R9], R14 ;  /* 0x0000000e09008388 */ /* 0x0003e80000000800 */
[----:B------:R1:W-:Y:S01]  /*0450*/  @!P0 STS [R12], R11 ;  /* 0x0000000b0c008388 */ /* 0x0003e20000000800 */
[----:B------:R-:W-:Y:S01]  /*0460*/  ISETP.GT.U32.AND P0, PT, R7, 0x3, PT ;  /* 0x000000030700780c */ /* 0x000fe20003f04070 */
[----:B------:R-:W-:-:S12]  /*0470*/  IMAD.MOV.U32 R7, RZ, RZ, R10 ;  /* 0x000000ffff077224 */ /* 0x000fd800078e000a */
[----:B-1----:R-:W-:Y:S05]  /*0480*/  @P0 BRA `(.L_x_5) ;  /* 0xfffffffc00bc0947 */ /* 0x002fea000383ffff */
.L_x_1:
[----:B------:R-:W-:Y:S06]  /*0490*/  BAR.SYNC.DEFER_BLOCKING 0x0 ;  /* 0x0000000000007b1d */ /* 0x000fec0000010000 */
[----:B0-----:R-:W0:Y:S04]  /*04a0*/  LDS R7, [R6] ;  /* 0x0000000006077984 */ /* 0x001e280000000800 */
[----:B------:R-:W1:Y:S04]  /*04b0*/  LDS R9, [R6+0x800] ;  /* 0x0008000006097984 */ /* 0x000e680000000800 */
[----:B0-----:R-:W-:Y:S04]  /*04c0*/  STG.E desc[UR8][R2.64], R7 ;  /* 0x0000000702007986 */ /* 0x001fe8000c101908 */
[----:B-1----:R-:W-:Y:S01]  /*04d0*/  STG.E desc[UR8][R4.64], R9 ;  /* 0x0000000904007986 */ /* 0x002fe2000c101908 */
[----:B------:R-:W-:Y:S05]  /*04e0*/  EXIT ;  /* 0x000000000000794d */ /* 0x000fea0003800000 */
.L_x_6:
        /* <DEDUP_REMOVED lines=9> */
.L_x_10:


//--------------------- .text._Z18bitonicMergeSharedPijjj --------------------------
	.section	.text._Z18bitonicMergeSharedPijjj,"ax",@progbits
	.align	128
        .global         _Z18bitonicMergeSharedPijjj
        .type           _Z18bitonicMergeSharedPijjj,@function
        .size           _Z18bitonicMergeSharedPijjj,(.L_x_11 - _Z18bitonicMergeSharedPijjj)
        .other          _Z18bitonicMergeSharedPijjj,@"STO_CUDA_ENTRY STV_DEFAULT"
_Z18bitonicMergeSharedPijjj:
.text._Z18bitonicMergeSharedPijjj:
[----:B------:R-:W-:Y:S01]  /*0000*/  LDC R1, c[0x0][0x37c] ;  /* 0x0000df00ff017b82 */ /* 0x000fe20000000800 */
[----:B------:R-:W0:Y:S07]  /*0010*/  S2R R0, SR_TID.X ;  /* 0x0000000000007919 */ /* 0x000e2e0000002100 */
[----:B------:R-:W1:Y:S01]  /*0020*/  S2UR UR8, SR_CTAID.X ;  /* 0x00000000000879c3 */ /* 0x000e620000002500 */
[----:B------:R-:W2:Y:S07]  /*0030*/  LDCU.64 UR6, c[0x0][0x358] ;  /* 0x00006b00ff0677ac */ /* 0x000eae0008000a00 */
[----:B------:R-:W3:Y:S08]  /*0040*/  LDC.64 R4, c[0x0][0x380] ;  /* 0x0000e000ff047b82 */ /* 0x000ef00000000a00 */
[----:B------:R-:W4:Y:S01]  /*0050*/  S2UR UR5, SR_CgaCtaId ;  /* 0x00000000000579c3 */ /* 0x000f220000008800 */
[----:B-1----:R-:W-:-:S07]  /*0060*/  USHF.L.U32 UR4, UR8, 0xa, URZ ;  /* 0x0000000a08047899 */ /* 0x002fce00080006ff */
[----:B------:R-:W1:Y:S01]  /*0070*/  LDC.64 R10, c[0x0][0x388] ;  /* 0x0000e200ff0a7b82 */ /* 0x000e620000000a00 */
[----:B0-----:R-:W-:-:S05]  /*0080*/  LOP3.LUT R3, R0, UR4, RZ, 0xfc, !PT ;  /* 0x0000000400037c12 */ /* 0x001fca000f8efcff */
[C---:B------:R-:W-:Y:S02]  /*0090*/  VIADD R7, R3.reuse, 0x200 ;  /* 0x0000020003077836 */ /* 0x040fe40000000000 */
[----:B---3--:R-:W-:-:S04]  /*00a0*/  IMAD.WIDE.U32 R2, R3, 0x4, R4 ;  /* 0x0000000403027825 */ /* 0x008fc800078e0004 */
[----:B------:R-:W-:Y:S01]  /*00b0*/  IMAD.WIDE.U32 R4, R7, 0x4, R4 ;  /* 0x0000000407047825 */ /* 0x000fe200078e0004 */
[----:B--2---:R-:W2:Y:S04]  /*00c0*/  LDG.E R6, desc[UR6][R2.64] ;  /* 0x0000000602067981 */ /* 0x004ea8000c1e1900 */
[----:B------:R-:W3:Y:S01]  /*00d0*/  LDG.E R8, desc[UR6][R4.64] ;  /* 0x0000000604087981 */ /* 0x000ee2000c1e1900 */
[----:B------:R-:W-:Y:S01]  /*00e0*/  UMOV UR4, 0x400 ;  /* 0x0000040000047882 */ /* 0x000fe20000000000 */
[----:B------:R-:W-:Y:S01]  /*00f0*/  LOP3.LUT R7, R0, 0x1ff, RZ, 0xc0, !PT ;  /* 0x000001ff00077812 */ /* 0x000fe200078ec0ff */
[----:B----4-:R-:W-:Y:S01]  /*0100*/  ULEA UR4, UR5, UR4, 0x18 ;  /* 0x0000000405047291 */ /* 0x010fe2000f8ec0ff */
[----:B-1----:R-:W-:Y:S01]  /*0110*/  LEA.HI R10, R10, 0xffffffff, RZ, 0x1f ;  /* 0xffffffff0a0a7811 */ /* 0x002fe200078ff8ff */
[----:B------:R-:W0:Y:S01]  /*0120*/  LDCU UR5, c[0x0][0x390] ;  /* 0x00007200ff0577ac */ /* 0x000e220008000800 */
[----:B------:R-:W-:Y:S01]  /*0130*/  SHF.R.U32.HI R11, RZ, 0x1, R11 ;  /* 0x00000001ff0b7819 */ /* 0x000fe2000001160b */
[----:B------:R-:W-:-:S02]  /*0140*/  IMAD R9, R0, 0x2, -R7 ;  /* 0x0000000200097824 */ /* 0x000fc400078e0a07 */
[----:B------:R-:W-:-:S03]  /*0150*/  LEA R7, R0, UR4, 0x2 ;  /* 0x0000000400077c11 */ /* 0x000fc6000f8e10ff */
[----:B------:R-:W-:Y:S02]  /*0160*/  LEA R12, R9, UR4, 0x2 ;  /* 0x00000004090c7c11 */ /* 0x000fe4000f8e10ff */
[----:B------:R-:W1:Y:S02]  /*0170*/  LDC R9, c[0x0][0x360] ;  /* 0x0000d800ff097b82 */ /* 0x000e640000000800 */
[----:B-1----:R-:W-:-:S05]  /*0180*/  IMAD R9, R9, UR8, R0 ;  /* 0x0000000809097c24 */ /* 0x002fca000f8e0200 */
[----:B------:R-:W-:Y:S01]  /*0190*/  LOP3.LUT P0, RZ, R11, R10, R9, 0x80, !PT ;  /* 0x0000000a0bff7212 */ /* 0x000fe20007808009 */
[----:B--2---:R1:W-:Y:S04]  /*01a0*/  STS [R7], R6 ;  /* 0x0000000607007388 */ /* 0x0043e80000000800 */
[----:B---3--:R-:W-:Y:S01]  /*01b0*/  STS [R7+0x800], R8 ;  /* 0x0008000807007388 */ /* 0x008fe20000000800 */
[----:B------:R-:W-:Y:S01]  /*01c0*/  BAR.SYNC.DEFER_BLOCKING 0x0 ;  /* 0x0000000000007b1d */ /* 0x000fe20000010000 */
[----:B-1----:R-:W-:-:S05]  /*01d0*/  SEL R6, RZ, 0x1, !P0 ;  /* 0x00000001ff067807 */ /* 0x002fca0004000000 */
[----:B------:R-:W-:Y:S01]  /*01e0*/  LDS R13, [R12] ;  /* 0x000000000c0d7984 */ /* 0x000fe20000000800 */
[----:B0-----:R-:W-:-:S03]  /*01f0*/  LOP3.LUT R6, R6, UR5, RZ, 0x3c, !PT ;  /* 0x0000000506067c12 */ /* 0x001fc6000f8e3cff */
[----:B------:R-:W0:Y:S02]  /*0200*/  LDS R14, [R12+0x800] ;  /* 0x000800000c0e7984 */ /* 0x000e240000000800 */
[----:B0-----:R-:W-:-:S04]  /*0210*/  ISETP.GT.U32.AND P0, PT, R13, R14, PT ;  /* 0x0000000e0d00720c */ /* 0x001fc80003f04070 */
[----:B------:R-:W-:-:S04]  /*0220*/  SEL R9, RZ, 0x1, !P0 ;  /* 0x00000001ff097807 */ /* 0x000fc80004000000 */
[----:B------:R-:W-:Y:S02]  /*0230*/  ISETP.NE.AND P0, PT, R6, R9, PT ;  /* 0x000000090600720c */ /* 0x000fe40003f05270 */
[----:B------:R-:W-:-:S05]  /*0240*/  LOP3.LUT R9, R0, 0xff, RZ, 0xc0, !PT ;  /* 0x000000ff00097812 */ /* 0x000fca00078ec0ff */
[----:B------:R-:W-:-:S05]  /*0250*/  IMAD R9, R0, 0x2, -R9 ;  /* 0x0000000200097824 */ /* 0x000fca00078e0a09 */
[----:B------:R-:W-:Y:S01]  /*0260*/  LEA R9, R9, UR4, 0x2 ;  /* 0x0000000409097c11 */ /* 0x000fe2000f8e10ff */
[----:B------:R-:W-:Y:S04]  /*0270*/  @!P0 STS [R12], R14 ;  /* 0x0000000e0c008388 */ /* 0x000fe80000000800 */
[----:B------:R-:W-:Y:S01]  /*0280*/  @!P0 STS [R12+0x800], R13 ;  /* 0x0008000d0c008388 */ /* 0x000fe20000000800 */
[----:B------:R-:W-:Y:S06]  /*0290*/  BAR.SYNC.DEFER_BLOCKING 0x0 ;  /* 0x0000000000007b1d */ /* 0x000fec0000010000 */
[----:B------:R-:W-:Y:S04]  /*02a0*/  LDS R8, [R9] ;  /* 0x0000000009087984 */ /* 0x000fe80000000800 */
        /* <DEDUP_REMOVED lines=71> */
[C---:B------:R-:W-:Y:S02]  /*0720*/  IMAD R13, R0.reuse, 0x2, -R13 ;  /* 0x00000002000d7824 */ /* 0x040fe400078e0a0d */
[----:B------:R-:W-:-:S03]  /*0730*/  IMAD R0, R0, 0x4, R7 ;  /* 0x0000000400007824 */ /* 0x000fc600078e0207 */
        /* <DEDUP_REMOVED lines=8> */
[----:B------:R-:W-:-:S13]  /*07c0*/  ISETP.NE.AND P0, PT, R6, R15, PT ;  /* 0x0000000f0600720c */ /* 0x000fda0003f05270 */
        /* <DEDUP_REMOVED lines=11> */
[----:B------:R-:W0:Y:S04]  /*0880*/  LDS R11, [R7] ;  /* 0x00000000070b7984 */ /* 0x000e280000000800 */
[----:B------:R-:W1:Y:S04]  /*0890*/  LDS R13, [R7+0x800] ;  /* 0x00080000070d7984 */ /* 0x000e680000000800 */
[----:B0-----:R-:W-:Y:S04]  /*08a0*/  STG.E desc[UR6][R2.64], R11 ;  /* 0x0000000b02007986 */ /* 0x001fe8000c101906 */
[----:B-1----:R-:W-:Y:S01]  /*08b0*/  STG.E desc[UR6][R4.64], R13 ;  /* 0x0000000d04007986 */ /* 0x002fe2000c101906 */
[----:B------:R-:W-:Y:S05]  /*08c0*/  EXIT ;  /* 0x000000000000794d */ /* 0x000fea0003800000 */
.L_x_7:
        /* <DEDUP_REMOVED lines=11> */
.L_x_11:


//--------------------- .text._Z18bitonicMergeGlobalPijjjj --------------------------
	.section	.text._Z18bitonicMergeGlobalPijjjj,"ax",@progbits
	.align	128
        .global         _Z18bitonicMergeGlobalPijjjj
        .type           _Z18bitonicMergeGlobalPijjjj,@function
        .size           _Z18bitonicMergeGlobalPijjjj,(.L_x_12 - _Z18bitonicMergeGlobalPijjjj)
        .other          _Z18bitonicMergeGlobalPijjjj,@"STO_CUDA_ENTRY STV_DEFAULT"
_Z18bitonicMergeGlobalPijjjj:
.text._Z18bitonicMergeGlobalPijjjj:
[----:B------:R-:W-:Y:S01]  /*0000*/  LDC R1, c[0x0][0x37c] ;  /* 0x0000df00ff017b82 */ /* 0x000fe20000000800 */
[----:B------:R-:W0:Y:S07]  /*0010*/  S2R R3, SR_TID.X ;  /* 0x0000000000037919 */ /* 0x000e2e0000002100 */
[----:B------:R-:W0:Y:S01]  /*0020*/  S2UR UR5, SR_CTAID.X ;  /* 0x00000000000579c3 */ /* 0x000e220000002500 */
[----:B------:R-:W1:Y:S01]  /*0030*/  LDCU.64 UR8, c[0x0][0x390] ;  /* 0x00007200ff0877ac */ /* 0x000e620008000a00 */
[----:B------:R-:W2:Y:S06]  /*0040*/  LDCU.64 UR6, c[0x0][0x358] ;  /* 0x00006b00ff0677ac */ /* 0x000eac0008000a00 */
[----:B------:R-:W0:Y:S08]  /*0050*/  LDC R0, c[0x0][0x360] ;  /* 0x0000d800ff007b82 */ /* 0x000e300000000800 */
[----:B------:R-:W3:Y:S01]  /*0060*/  LDC.64 R4, c[0x0][0x380] ;  /* 0x0000e000ff047b82 */ /* 0x000ee20000000a00 */
[----:B-1----:R-:W-:Y:S01]  /*0070*/  UIADD3 UR4, UPT, UPT, UR8, -0x1, URZ ;  /* 0xffffffff08047890 */ /* 0x002fe2000fffe0ff */
[----:B0-----:R-:W-:-:S05]  /*0080*/  IMAD R0, R0, UR5, R3 ;  /* 0x0000000500007c24 */ /* 0x001fca000f8e0203 */
[----:B------:R-:W-:-:S05]  /*0090*/  LOP3.LUT R3, R0, UR4, RZ, 0xc0, !PT ;  /* 0x0000000400037c12 */ /* 0x000fca000f8ec0ff */
[----:B------:R-:W0:Y:S01]  /*00a0*/  LDCU.64 UR4, c[0x0][0x388] ;  /* 0x00007100ff0477ac */ /* 0x000e220008000a00 */
[----:B------:R-:W-:-:S04]  /*00b0*/  IMAD R3, R0, 0x2, -R3 ;  /* 0x0000000200037824 */ /* 0x000fc800078e0a03 */
[C---:B------:R-:W-:Y:S02]  /*00c0*/  VIADD R7, R3.reuse, UR8 ;  /* 0x0000000803077c36 */ /* 0x040fe40008000000 */
[----:B---3--:R-:W-:-:S04]  /*00d0*/  IMAD.WIDE.U32 R2, R3, 0x4, R4 ;  /* 0x0000000403027825 */ /* 0x008fc800078e0004 */
[----:B------:R-:W-:Y:S02]  /*00e0*/  IMAD.WIDE.U32 R4, R7, 0x4, R4 ;  /* 0x0000000407047825 */ /* 0x000fe400078e0004 */
[----:B--2---:R-:W2:Y:S04]  /*00f0*/  LDG.E R7, desc[UR6][R2.64] ;  /* 0x0000000602077981 */ /* 0x004ea8000c1e1900 */
[----:B------:R-:W2:Y:S01]  /*0100*/  LDG.E R6, desc[UR6][R4.64] ;  /* 0x0000000604067981 */ /* 0x000ea2000c1e1900 */
[----:B0-----:R-:W-:-:S04]  /*0110*/  UIADD3 UR4, UPT, UPT, UR4, -0x2, URZ ;  /* 0xfffffffe04047890 */ /* 0x001fc8000fffe0ff */
[----:B------:R-:W-:-:S04]  /*0120*/  ULOP3.LUT UR4, UR4, UR5, URZ, 0xc0, !UPT ;  /* 0x0000000504047292 */ /* 0x000fc8000f8ec0ff */
[----:B------:R-:W-:-:S06]  /*0130*/  USHF.R.U32.HI UR4, URZ, 0x1, UR4 ;  /* 0x00000001ff047899 */ /* 0x000fcc0008011604 */
[----:B------:R-:W-:-:S04]  /*0140*/  LOP3.LUT P0, RZ, R0, UR4, RZ, 0xc0, !PT ;  /* 0x0000000400ff7c12 */ /* 0x000fc8000f80c0ff */
[----:B------:R-:W-:-:S04]  /*0150*/  SEL R0, RZ, 0x1, !P0 ;  /* 0x00000001ff007807 */ /* 0x000fc80004000000 */
[----:B------:R-:W-:Y:S02]  /*0160*/  LOP3.LUT R0, R0, UR9, RZ, 0x3c, !PT ;  /* 0x0000000900007c12 */ /* 0x000fe4000f8e3cff */
[----:B--2---:R-:W-:-:S04]  /*0170*/  ISETP.GT.AND P0, PT, R7, R6, PT ;  /* 0x000000060700720c */ /* 0x004fc80003f04270 */
[----:B------:R-:W-:-:S04]  /*0180*/  SEL R9, RZ, 0x1, !P0 ;  /* 0x00000001ff097807 */ /* 0x000fc80004000000 */
[----:B------:R-:W-:-:S13]  /*0190*/  ISETP.NE.AND P0, PT, R0, R9, PT ;  /* 0x000000090000720c */ /* 0x000fda0003f05270 */
[----:B------:R-:W-:Y:S05]  /*01a0*/  @P0 EXIT ;  /* 0x000000000000094d */ /* 0x000fea0003800000 */
[----:B------:R-:W-:Y:S04]  /*01b0*/  STG.E desc[UR6][R2.64], R6 ;  /* 0x0000000602007986 */ /* 0x000fe8000c101906 */
[----:B------:R-:W-:Y:S01]  /*01c0*/  STG.E desc[UR6][R4.64], R7 ;  /* 0x0000000704007986 */ /* 0x000fe2000c101906 */
[----:B------:R-:W-:Y:S05]  /*01d0*/  EXIT ;  /* 0x000000000000794d */ /* 0x000fea0003800000 */
.L_x_8:
        /* <DEDUP_REMOVED lines=10> */
.L_x_12:


//--------------------- .nv.shared._Z24partialBitonicSortSharedPij --------------------------
	.section	.nv.shared._Z24partialBitonicSortSharedPij,"aw",@nobits
	.sectionflags	@""
	.align	4
.nv.shared._Z24partialBitonicSortSharedPij:
	.zero		5120


//--------------------- .nv.shared.reserved.0     --------------------------
	.section	.nv.shared.reserved.0,"aw",@nobits
	.weak		__nv_reservedSMEM_offset_0_alias
	.size		__nv_reservedSMEM_offset_0_alias, 0, 64
	.other		__nv_reservedSMEM_offset_0_alias,@"STO_CUDA_RESERVED_SHARED STV_DEFAULT"
__nv_reservedSMEM_offset_0_alias:
	.zero		0
	.zero		64


//--------------------- .nv.shared._Z17bitonicSortSharedPijj --------------------------
	.section	.nv.shared._Z17bitonicSortSharedPijj,"aw",@nobits
	.sectionflags	@""
	.align	4
.nv.shared._Z17bitonicSortSharedPijj:
	.zero		5120


//--------------------- .nv.shared._Z18bitonicMergeSharedPijjj --------------------------
	.section	.nv.shared._Z18bitonicMergeSharedPijjj,"aw",@nobits
	.sectionflags	@""
	.align	4
.nv.shared._Z18bitonicMergeSharedPijjj:
	.zero		5120


//--------------------- .nv.constant0._Z24partialBitonicSortSharedPij --------------------------
	.section	.nv.constant0._Z24partialBitonicSortSharedPij,"a",@progbits
	.sectionflags	@""
	.align	4
.nv.constant0._Z24partialBitonicSortSharedPij:
	.zero		908


//--------------------- .nv.constant0._Z17bitonicSortSharedPijj --------------------------
	.section	.nv.constant0._Z17bitonicSortSharedPijj,"a",@progbits
	.sectionflags	@""
	.align	4
.nv.constant0._Z17bitonicSortSharedPijj:
	.zero		912


//--------------------- .nv.constant0._Z18bitonicMergeSharedPijjj --------------------------
	.section	.nv.constant0._Z18bitonicMergeSharedPijjj,"a",@progbits
	.sectionflags	@""
	.align	4
.nv.constant0._Z18bitonicMergeSharedPijjj:
	.zero		916


//--------------------- .nv.constant0._Z18bitonicMergeGlobalPijjjj --------------------------
	.section	.nv.constant0._Z18bitonicMergeGlobalPijjjj,"a",@progbits
	.sectionflags	@""
	.align	4
.nv.constant0._Z18bitonicMergeGlobalPijjjj:
	.zero		920


//--------------------- SYMBOLS --------------------------

	.type		.nv.reservedSmem.offset0,@object
	.size		.nv.reservedSmem.offset0,0x4
	.type		.nv.reservedSmem.cap,@object
	.size		.nv.reservedSmem.cap,0x4
